//
// Generated by NVIDIA NVVM Compiler
//
// Compiler Build ID: CL-36424714
// Cuda compilation tools, release 13.0, V13.0.88
// Based on NVVM 20.0.0
//

.version 9.0
.target sm_100
.address_size 64

	// .globl	_Z9neuronSumiiPdS_S_

.visible .entry _Z9neuronSumiiPdS_S_(
	.param .u32 _Z9neuronSumiiPdS_S__param_0,
	.param .u32 _Z9neuronSumiiPdS_S__param_1,
	.param .u64 .ptr .align 1 _Z9neuronSumiiPdS_S__param_2,
	.param .u64 .ptr .align 1 _Z9neuronSumiiPdS_S__param_3,
	.param .u64 .ptr .align 1 _Z9neuronSumiiPdS_S__param_4
)
{
	.reg .pred 	%p<11>;
	.reg .b32 	%r<38>;
	.reg .b64 	%rd<19>;
	.reg .b64 	%fd<85>;

	ld.param.u32 	%r24, [_Z9neuronSumiiPdS_S__param_0];
	ld.param.u32 	%r23, [_Z9neuronSumiiPdS_S__param_1];
	ld.param.u64 	%rd3, [_Z9neuronSumiiPdS_S__param_2];
	ld.param.u64 	%rd5, [_Z9neuronSumiiPdS_S__param_3];
	ld.param.u64 	%rd4, [_Z9neuronSumiiPdS_S__param_4];
	cvta.to.global.u64 	%rd1, %rd5;
	mov.u32 	%r25, %tid.x;
	mov.u32 	%r26, %ctaid.x;
	mov.u32 	%r27, %ntid.x;
	mad.lo.s32 	%r1, %r26, %r27, %r25;
	setp.ge.s32 	%p1, %r1, %r24;
	@%p1 bra 	$L__BB0_15;
	setp.lt.s32 	%p2, %r23, 1;
	mov.f64 	%fd84, 0d0000000000000000;
	@%p2 bra 	$L__BB0_14;
	mul.lo.s32 	%r2, %r23, %r1;
	and.b32  	%r3, %r23, 15;
	setp.lt.u32 	%p3, %r23, 16;
	mov.f64 	%fd84, 0d0000000000000000;
	mov.b32 	%r34, 0;
	@%p3 bra 	$L__BB0_5;
	and.b32  	%r34, %r23, 2147483632;
	neg.s32 	%r32, %r34;
	add.s64 	%rd2, %rd1, 64;
	mov.f64 	%fd84, 0d0000000000000000;
	mov.u32 	%r31, %r2;
$L__BB0_4:
	.pragma "nounroll";
	mul.wide.s32 	%rd6, %r31, 8;
	add.s64 	%rd7, %rd2, %rd6;
	ld.global.f64 	%fd18, [%rd7+-64];
	add.f64 	%fd19, %fd84, %fd18;
	ld.global.f64 	%fd20, [%rd7+-56];
	add.f64 	%fd21, %fd19, %fd20;
	ld.global.f64 	%fd22, [%rd7+-48];
	add.f64 	%fd23, %fd21, %fd22;
	ld.global.f64 	%fd24, [%rd7+-40];
	add.f64 	%fd25, %fd23, %fd24;
	ld.global.f64 	%fd26, [%rd7+-32];
	add.f64 	%fd27, %fd25, %fd26;
	ld.global.f64 	%fd28, [%rd7+-24];
	add.f64 	%fd29, %fd27, %fd28;
	ld.global.f64 	%fd30, [%rd7+-16];
	add.f64 	%fd31, %fd29, %fd30;
	ld.global.f64 	%fd32, [%rd7+-8];
	add.f64 	%fd33, %fd31, %fd32;
	ld.global.f64 	%fd34, [%rd7];
	add.f64 	%fd35, %fd33, %fd34;
	ld.global.f64 	%fd36, [%rd7+8];
	add.f64 	%fd37, %fd35, %fd36;
	ld.global.f64 	%fd38, [%rd7+16];
	add.f64 	%fd39, %fd37, %fd38;
	ld.global.f64 	%fd40, [%rd7+24];
	add.f64 	%fd41, %fd39, %fd40;
	ld.global.f64 	%fd42, [%rd7+32];
	add.f64 	%fd43, %fd41, %fd42;
	ld.global.f64 	%fd44, [%rd7+40];
	add.f64 	%fd45, %fd43, %fd44;
	ld.global.f64 	%fd46, [%rd7+48];
	add.f64 	%fd47, %fd45, %fd46;
	ld.global.f64 	%fd48, [%rd7+56];
	add.f64 	%fd84, %fd47, %fd48;
	add.s32 	%r32, %r32, 16;
	add.s32 	%r31, %r31, 16;
	setp.ne.s32 	%p4, %r32, 0;
	@%p4 bra 	$L__BB0_4;
$L__BB0_5:
	setp.eq.s32 	%p5, %r3, 0;
	@%p5 bra 	$L__BB0_14;
	and.b32  	%r11, %r23, 7;
	setp.lt.u32 	%p6, %r3, 8;
	@%p6 bra 	$L__BB0_8;
	add.s32 	%r29, %r34, %r2;
	mul.wide.s32 	%rd8, %r29, 8;
	add.s64 	%rd9, %rd1, %rd8;
	ld.global.f64 	%fd50, [%rd9];
	add.f64 	%fd51, %fd84, %fd50;
	ld.global.f64 	%fd52, [%rd9+8];
	add.f64 	%fd53, %fd51, %fd52;
	ld.global.f64 	%fd54, [%rd9+16];
	add.f64 	%fd55, %fd53, %fd54;
	ld.global.f64 	%fd56, [%rd9+24];
	add.f64 	%fd57, %fd55, %fd56;
	ld.global.f64 	%fd58, [%rd9+32];
	add.f64 	%fd59, %fd57, %fd58;
	ld.global.f64 	%fd60, [%rd9+40];
	add.f64 	%fd61, %fd59, %fd60;
	ld.global.f64 	%fd62, [%rd9+48];
	add.f64 	%fd63, %fd61, %fd62;
	ld.global.f64 	%fd64, [%rd9+56];
	add.f64 	%fd84, %fd63, %fd64;
	add.s32 	%r34, %r34, 8;
$L__BB0_8:
	setp.eq.s32 	%p7, %r11, 0;
	@%p7 bra 	$L__BB0_14;
	and.b32  	%r14, %r23, 3;
	setp.lt.u32 	%p8, %r11, 4;
	@%p8 bra 	$L__BB0_11;
	add.s32 	%r30, %r34, %r2;
	mul.wide.s32 	%rd10, %r30, 8;
	add.s64 	%rd11, %rd1, %rd10;
	ld.global.f64 	%fd66, [%rd11];
	add.f64 	%fd67, %fd84, %fd66;
	ld.global.f64 	%fd68, [%rd11+8];
	add.f64 	%fd69, %fd67, %fd68;
	ld.global.f64 	%fd70, [%rd11+16];
	add.f64 	%fd71, %fd69, %fd70;
	ld.global.f64 	%fd72, [%rd11+24];
	add.f64 	%fd84, %fd71, %fd72;
	add.s32 	%r34, %r34, 4;
$L__BB0_11:
	setp.eq.s32 	%p9, %r14, 0;
	@%p9 bra 	$L__BB0_14;
	add.s32 	%r37, %r34, %r2;
	neg.s32 	%r36, %r14;
$L__BB0_13:
	.pragma "nounroll";
	mul.wide.s32 	%rd12, %r37, 8;
	add.s64 	%rd13, %rd1, %rd12;
	ld.global.f64 	%fd73, [%rd13];
	add.f64 	%fd84, %fd84, %fd73;
	add.s32 	%r37, %r37, 1;
	add.s32 	%r36, %r36, 1;
	setp.ne.s32 	%p10, %r36, 0;
	@%p10 bra 	$L__BB0_13;
$L__BB0_14:
	cvta.to.global.u64 	%rd14, %rd3;
	mul.wide.s32 	%rd15, %r1, 8;
	add.s64 	%rd16, %rd14, %rd15;
	ld.global.f64 	%fd74, [%rd16];
	add.f64 	%fd75, %fd84, %fd74;
	cvta.to.global.u64 	%rd17, %rd4;
	add.s64 	%rd18, %rd17, %rd15;
	st.global.f64 	[%rd18], %fd75;
$L__BB0_15:
	ret;

}
	// .globl	_Z20layerWeightedSumCUDAiiPdS_S_
.visible .entry _Z20layerWeightedSumCUDAiiPdS_S_(
	.param .u32 _Z20layerWeightedSumCUDAiiPdS_S__param_0,
	.param .u32 _Z20layerWeightedSumCUDAiiPdS_S__param_1,
	.param .u64 .ptr .align 1 _Z20layerWeightedSumCUDAiiPdS_S__param_2,
	.param .u64 .ptr .align 1 _Z20layerWeightedSumCUDAiiPdS_S__param_3,
	.param .u64 .ptr .align 1 _Z20layerWeightedSumCUDAiiPdS_S__param_4
)
{
	.reg .pred 	%p<2>;
	.reg .b32 	%r<9>;
	.reg .b64 	%rd<12>;
	.reg .b64 	%fd<4>;

	ld.param.u32 	%r3, [_Z20layerWeightedSumCUDAiiPdS_S__param_0];
	ld.param.u32 	%r2, [_Z20layerWeightedSumCUDAiiPdS_S__param_1];
	ld.param.u64 	%rd1, [_Z20layerWeightedSumCUDAiiPdS_S__param_2];
	ld.param.u64 	%rd2, [_Z20layerWeightedSumCUDAiiPdS_S__param_3];
	ld.param.u64 	%rd3, [_Z20layerWeightedSumCUDAiiPdS_S__param_4];
	mov.u32 	%r4, %tid.x;
	mov.u32 	%r5, %ctaid.x;
	mov.u32 	%r6, %ntid.x;
	mad.lo.s32 	%r1, %r5, %r6, %r4;
	mul.lo.s32 	%r7, %r2, %r3;
	setp.ge.s32 	%p1, %r1, %r7;
	@%p1 bra 	$L__BB1_2;
	cvta.to.global.u64 	%rd4, %rd2;
	cvta.to.global.u64 	%rd5, %rd1;
	cvta.to.global.u64 	%rd6, %rd3;
	rem.s32 	%r8, %r1, %r2;
	mul.wide.s32 	%rd7, %r8, 8;
	add.s64 	%rd8, %rd4, %rd7;
	ld.global.f64 	%fd1, [%rd8];
	mul.wide.s32 	%rd9, %r1, 8;
	add.s64 	%rd10, %rd5, %rd9;
	ld.global.f64 	%fd2, [%rd10];
	mul.f64 	%fd3, %fd1, %fd2;
	add.s64 	%rd11, %rd6, %rd9;
	st.global.f64 	[%rd11], %fd3;
$L__BB1_2:
	ret;

}
	// .globl	_Z11softmaxCUDAidPdS_
.visible .entry _Z11softmaxCUDAidPdS_(
	.param .u32 _Z11softmaxCUDAidPdS__param_0,
	.param .f64 _Z11softmaxCUDAidPdS__param_1,
	.param .u64 .ptr .align 1 _Z11softmaxCUDAidPdS__param_2,
	.param .u64 .ptr .align 1 _Z11softmaxCUDAidPdS__param_3
)
{
	.reg .pred 	%p<5>;
	.reg .b32 	%r<21>;
	.reg .b32 	%f<3>;
	.reg .b64 	%rd<9>;
	.reg .b64 	%fd<28>;

	ld.param.u32 	%r5, [_Z11softmaxCUDAidPdS__param_0];
	ld.param.f64 	%fd6, [_Z11softmaxCUDAidPdS__param_1];
	ld.param.u64 	%rd1, [_Z11softmaxCUDAidPdS__param_2];
	ld.param.u64 	%rd2, [_Z11softmaxCUDAidPdS__param_3];
	mov.u32 	%r6, %tid.x;
	mov.u32 	%r7, %ctaid.x;
	mov.u32 	%r8, %ntid.x;
	mad.lo.s32 	%r1, %r7, %r8, %r6;
	setp.ge.s32 	%p1, %r1, %r5;
	@%p1 bra 	$L__BB2_5;
	cvta.to.global.u64 	%rd3, %rd1;
	mul.wide.s32 	%rd4, %r1, 8;
	add.s64 	%rd5, %rd3, %rd4;
	ld.global.f64 	%fd1, [%rd5];
	fma.rn.f64 	%fd7, %fd1, 0d3FF71547652B82FE, 0d4338000000000000;
	{
	.reg .b32 %temp; 
	mov.b64 	{%r2, %temp}, %fd7;
	}
	mov.f64 	%fd8, 0dC338000000000000;
	add.rn.f64 	%fd9, %fd7, %fd8;
	fma.rn.f64 	%fd10, %fd9, 0dBFE62E42FEFA39EF, %fd1;
	fma.rn.f64 	%fd11, %fd9, 0dBC7ABC9E3B39803F, %fd10;
	fma.rn.f64 	%fd12, %fd11, 0d3E5ADE1569CE2BDF, 0d3E928AF3FCA213EA;
	fma.rn.f64 	%fd13, %fd12, %fd11, 0d3EC71DEE62401315;
	fma.rn.f64 	%fd14, %fd13, %fd11, 0d3EFA01997C89EB71;
	fma.rn.f64 	%fd15, %fd14, %fd11, 0d3F2A01A014761F65;
	fma.rn.f64 	%fd16, %fd15, %fd11, 0d3F56C16C1852B7AF;
	fma.rn.f64 	%fd17, %fd16, %fd11, 0d3F81111111122322;
	fma.rn.f64 	%fd18, %fd17, %fd11, 0d3FA55555555502A1;
	fma.rn.f64 	%fd19, %fd18, %fd11, 0d3FC5555555555511;
	fma.rn.f64 	%fd20, %fd19, %fd11, 0d3FE000000000000B;
	fma.rn.f64 	%fd21, %fd20, %fd11, 0d3FF0000000000000;
	fma.rn.f64 	%fd22, %fd21, %fd11, 0d3FF0000000000000;
	{
	.reg .b32 %temp; 
	mov.b64 	{%r3, %temp}, %fd22;
	}
	{
	.reg .b32 %temp; 
	mov.b64 	{%temp, %r4}, %fd22;
	}
	shl.b32 	%r9, %r2, 20;
	add.s32 	%r10, %r9, %r4;
	mov.b64 	%fd27, {%r3, %r10};
	{
	.reg .b32 %temp; 
	mov.b64 	{%temp, %r11}, %fd1;
	}
	mov.b32 	%f2, %r11;
	abs.f32 	%f1, %f2;
	setp.lt.f32 	%p2, %f1, 0f4086232B;
	@%p2 bra 	$L__BB2_4;
	setp.lt.f64 	%p3, %fd1, 0d0000000000000000;
	add.f64 	%fd23, %fd1, 0d7FF0000000000000;
	selp.f64 	%fd27, 0d0000000000000000, %fd23, %p3;
	setp.geu.f32 	%p4, %f1, 0f40874800;
	@%p4 bra 	$L__BB2_4;
	shr.u32 	%r12, %r2, 31;
	add.s32 	%r13, %r2, %r12;
	shr.s32 	%r14, %r13, 1;
	shl.b32 	%r15, %r14, 20;
	add.s32 	%r16, %r4, %r15;
	mov.b64 	%fd24, {%r3, %r16};
	sub.s32 	%r17, %r2, %r14;
	shl.b32 	%r18, %r17, 20;
	add.s32 	%r19, %r18, 1072693248;
	mov.b32 	%r20, 0;
	mov.b64 	%fd25, {%r20, %r19};
	mul.f64 	%fd27, %fd25, %fd24;
$L__BB2_4:
	div.rn.f64 	%fd26, %fd27, %fd6;
	cvta.to.global.u64 	%rd6, %rd2;
	add.s64 	%rd8, %rd6, %rd4;
	st.global.f64 	[%rd8], %fd26;
$L__BB2_5:
	ret;

}
	// .globl	_Z16softmaxDerivCUDAiPdS_S_
.visible .entry _Z16softmaxDerivCUDAiPdS_S_(
	.param .u32 _Z16softmaxDerivCUDAiPdS_S__param_0,
	.param .u64 .ptr .align 1 _Z16softmaxDerivCUDAiPdS_S__param_1,
	.param .u64 .ptr .align 1 _Z16softmaxDerivCUDAiPdS_S__param_2,
	.param .u64 .ptr .align 1 _Z16softmaxDerivCUDAiPdS_S__param_3
)
{
	.reg .pred 	%p<2>;
	.reg .b32 	%r<6>;
	.reg .b64 	%rd<11>;
	.reg .b64 	%fd<4>;

	ld.param.u32 	%r2, [_Z16softmaxDerivCUDAiPdS_S__param_0];
	ld.param.u64 	%rd1, [_Z16softmaxDerivCUDAiPdS_S__param_1];
	ld.param.u64 	%rd2, [_Z16softmaxDerivCUDAiPdS_S__param_2];
	ld.param.u64 	%rd3, [_Z16softmaxDerivCUDAiPdS_S__param_3];
	mov.u32 	%r3, %tid.x;
	mov.u32 	%r4, %ctaid.x;
	mov.u32 	%r5, %ntid.x;
	mad.lo.s32 	%r1, %r4, %r5, %r3;
	setp.ge.s32 	%p1, %r1, %r2;
	@%p1 bra 	$L__BB3_2;
	cvta.to.global.u64 	%rd4, %rd1;
	cvta.to.global.u64 	%rd5, %rd2;
	cvta.to.global.u64 	%rd6, %rd3;
	mul.wide.s32 	%rd7, %r1, 8;
	add.s64 	%rd8, %rd4, %rd7;
	ld.global.f64 	%fd1, [%rd8];
	add.s64 	%rd9, %rd5, %rd7;
	ld.global.f64 	%fd2, [%rd9];
	sub.f64 	%fd3, %fd1, %fd2;
	add.s64 	%rd10, %rd6, %rd7;
	st.global.f64 	[%rd10], %fd3;
$L__BB3_2:
	ret;

}
	// .globl	_Z8reluCUDAPdS_i
.visible .entry _Z8reluCUDAPdS_i(
	.param .u64 .ptr .align 1 _Z8reluCUDAPdS_i_param_0,
	.param .u64 .ptr .align 1 _Z8reluCUDAPdS_i_param_1,
	.param .u32 _Z8reluCUDAPdS_i_param_2
)
{
	.reg .pred 	%p<3>;
	.reg .b32 	%r<6>;
	.reg .b64 	%rd<12>;
	.reg .b64 	%fd<2>;

	ld.param.u64 	%rd2, [_Z8reluCUDAPdS_i_param_0];
	ld.param.u64 	%rd3, [_Z8reluCUDAPdS_i_param_1];
	ld.param.u32 	%r2, [_Z8reluCUDAPdS_i_param_2];
	cvta.to.global.u64 	%rd1, %rd3;
	mov.u32 	%r3, %tid.x;
	mov.u32 	%r4, %ctaid.x;
	mov.u32 	%r5, %ntid.x;
	mad.lo.s32 	%r1, %r4, %r5, %r3;
	setp.ge.s32 	%p1, %r1, %r2;
	@%p1 bra 	$L__BB4_4;
	cvta.to.global.u64 	%rd4, %rd2;
	mul.wide.s32 	%rd5, %r1, 8;
	add.s64 	%rd6, %rd4, %rd5;
	ld.global.f64 	%fd1, [%rd6];
	setp.leu.f64 	%p2, %fd1, 0d0000000000000000;
	@%p2 bra 	$L__BB4_3;
	add.s64 	%rd11, %rd1, %rd5;
	st.global.f64 	[%rd11], %fd1;
	bra.uni 	$L__BB4_4;
$L__BB4_3:
	add.s64 	%rd8, %rd1, %rd5;
	mov.b64 	%rd9, 0;
	st.global.u64 	[%rd8], %rd9;
$L__BB4_4:
	ret;

}
	// .globl	_Z13reluDerivCUDAiPdS_
.visible .entry _Z13reluDerivCUDAiPdS_(
	.param .u32 _Z13reluDerivCUDAiPdS__param_0,
	.param .u64 .ptr .align 1 _Z13reluDerivCUDAiPdS__param_1,
	.param .u64 .ptr .align 1 _Z13reluDerivCUDAiPdS__param_2
)
{
	.reg .pred 	%p<3>;
	.reg .b32 	%r<6>;
	.reg .b64 	%rd<9>;
	.reg .b64 	%fd<4>;

	ld.param.u32 	%r2, [_Z13reluDerivCUDAiPdS__param_0];
	ld.param.u64 	%rd1, [_Z13reluDerivCUDAiPdS__param_1];
	ld.param.u64 	%rd2, [_Z13reluDerivCUDAiPdS__param_2];
	mov.u32 	%r3, %tid.x;
	mov.u32 	%r4, %ctaid.x;
	mov.u32 	%r5, %ntid.x;
	mad.lo.s32 	%r1, %r4, %r5, %r3;
	setp.ge.s32 	%p1, %r1, %r2;
	@%p1 bra 	$L__BB5_3;
	cvta.to.global.u64 	%rd3, %rd1;
	mul.wide.s32 	%rd4, %r1, 8;
	add.s64 	%rd5, %rd3, %rd4;
	ld.global.f64 	%fd1, [%rd5];
	setp.gt.f64 	%p2, %fd1, 0d0000000000000000;
	@%p2 bra 	$L__BB5_3;
	cvta.to.global.u64 	%rd6, %rd2;
	add.s64 	%rd8, %rd6, %rd4;
	ld.global.f64 	%fd2, [%rd8];
	mul.f64 	%fd3, %fd2, 0d0000000000000000;
	st.global.f64 	[%rd8], %fd3;
$L__BB5_3:
	ret;

}
	// .globl	_Z14hiddenGradientiiiPdS_S_
.visible .entry _Z14hiddenGradientiiiPdS_S_(
	.param .u32 _Z14hiddenGradientiiiPdS_S__param_0,
	.param .u32 _Z14hiddenGradientiiiPdS_S__param_1,
	.param .u32 _Z14hiddenGradientiiiPdS_S__param_2,
	.param .u64 .ptr .align 1 _Z14hiddenGradientiiiPdS_S__param_3,
	.param .u64 .ptr .align 1 _Z14hiddenGradientiiiPdS_S__param_4,
	.param .u64 .ptr .align 1 _Z14hiddenGradientiiiPdS_S__param_5
)
{
	.reg .pred 	%p<12>;
	.reg .b32 	%r<39>;
	.reg .b64 	%rd<58>;
	.reg .b64 	%fd<112>;

	ld.param.u32 	%r25, [_Z14hiddenGradientiiiPdS_S__param_0];
	ld.param.u32 	%r23, [_Z14hiddenGradientiiiPdS_S__param_1];
	ld.param.u32 	%r24, [_Z14hiddenGradientiiiPdS_S__param_2];
	ld.param.u64 	%rd10, [_Z14hiddenGradientiiiPdS_S__param_3];
	ld.param.u64 	%rd11, [_Z14hiddenGradientiiiPdS_S__param_4];
	ld.param.u64 	%rd9, [_Z14hiddenGradientiiiPdS_S__param_5];
	cvta.to.global.u64 	%rd1, %rd11;
	cvta.to.global.u64 	%rd2, %rd10;
	mov.u32 	%r26, %tid.x;
	mov.u32 	%r27, %ctaid.x;
	mov.u32 	%r28, %ntid.x;
	mad.lo.s32 	%r1, %r27, %r28, %r26;
	setp.ge.s32 	%p1, %r1, %r25;
	setp.lt.s32 	%p2, %r23, 1;
	mov.f64 	%fd111, 0d0000000000000000;
	or.pred  	%p3, %p1, %p2;
	@%p3 bra 	$L__BB6_13;
	and.b32  	%r2, %r23, 15;
	setp.lt.u32 	%p4, %r23, 16;
	mov.f64 	%fd111, 0d0000000000000000;
	mov.b32 	%r35, 0;
	@%p4 bra 	$L__BB6_4;
	and.b32  	%r35, %r23, 2147483632;
	neg.s32 	%r33, %r35;
	shl.b32 	%r5, %r24, 4;
	add.s64 	%rd56, %rd1, 64;
	mov.f64 	%fd111, 0d0000000000000000;
	mul.wide.s32 	%rd14, %r24, 8;
	mov.u32 	%r32, %r1;
$L__BB6_3:
	.pragma "nounroll";
	mul.wide.s32 	%rd12, %r32, 8;
	add.s64 	%rd13, %rd2, %rd12;
	ld.global.f64 	%fd18, [%rd13];
	ld.global.f64 	%fd19, [%rd56+-64];
	fma.rn.f64 	%fd20, %fd18, %fd19, %fd111;
	add.s64 	%rd15, %rd13, %rd14;
	ld.global.f64 	%fd21, [%rd15];
	ld.global.f64 	%fd22, [%rd56+-56];
	fma.rn.f64 	%fd23, %fd21, %fd22, %fd20;
	add.s64 	%rd16, %rd15, %rd14;
	ld.global.f64 	%fd24, [%rd16];
	ld.global.f64 	%fd25, [%rd56+-48];
	fma.rn.f64 	%fd26, %fd24, %fd25, %fd23;
	add.s64 	%rd17, %rd16, %rd14;
	ld.global.f64 	%fd27, [%rd17];
	ld.global.f64 	%fd28, [%rd56+-40];
	fma.rn.f64 	%fd29, %fd27, %fd28, %fd26;
	add.s64 	%rd18, %rd17, %rd14;
	ld.global.f64 	%fd30, [%rd18];
	ld.global.f64 	%fd31, [%rd56+-32];
	fma.rn.f64 	%fd32, %fd30, %fd31, %fd29;
	add.s64 	%rd19, %rd18, %rd14;
	ld.global.f64 	%fd33, [%rd19];
	ld.global.f64 	%fd34, [%rd56+-24];
	fma.rn.f64 	%fd35, %fd33, %fd34, %fd32;
	add.s64 	%rd20, %rd19, %rd14;
	ld.global.f64 	%fd36, [%rd20];
	ld.global.f64 	%fd37, [%rd56+-16];
	fma.rn.f64 	%fd38, %fd36, %fd37, %fd35;
	add.s64 	%rd21, %rd20, %rd14;
	ld.global.f64 	%fd39, [%rd21];
	ld.global.f64 	%fd40, [%rd56+-8];
	fma.rn.f64 	%fd41, %fd39, %fd40, %fd38;
	add.s64 	%rd22, %rd21, %rd14;
	ld.global.f64 	%fd42, [%rd22];
	ld.global.f64 	%fd43, [%rd56];
	fma.rn.f64 	%fd44, %fd42, %fd43, %fd41;
	add.s64 	%rd23, %rd22, %rd14;
	ld.global.f64 	%fd45, [%rd23];
	ld.global.f64 	%fd46, [%rd56+8];
	fma.rn.f64 	%fd47, %fd45, %fd46, %fd44;
	add.s64 	%rd24, %rd23, %rd14;
	ld.global.f64 	%fd48, [%rd24];
	ld.global.f64 	%fd49, [%rd56+16];
	fma.rn.f64 	%fd50, %fd48, %fd49, %fd47;
	add.s64 	%rd25, %rd24, %rd14;
	ld.global.f64 	%fd51, [%rd25];
	ld.global.f64 	%fd52, [%rd56+24];
	fma.rn.f64 	%fd53, %fd51, %fd52, %fd50;
	add.s64 	%rd26, %rd25, %rd14;
	ld.global.f64 	%fd54, [%rd26];
	ld.global.f64 	%fd55, [%rd56+32];
	fma.rn.f64 	%fd56, %fd54, %fd55, %fd53;
	add.s64 	%rd27, %rd26, %rd14;
	ld.global.f64 	%fd57, [%rd27];
	ld.global.f64 	%fd58, [%rd56+40];
	fma.rn.f64 	%fd59, %fd57, %fd58, %fd56;
	add.s64 	%rd28, %rd27, %rd14;
	ld.global.f64 	%fd60, [%rd28];
	ld.global.f64 	%fd61, [%rd56+48];
	fma.rn.f64 	%fd62, %fd60, %fd61, %fd59;
	add.s64 	%rd29, %rd28, %rd14;
	ld.global.f64 	%fd63, [%rd29];
	ld.global.f64 	%fd64, [%rd56+56];
	fma.rn.f64 	%fd111, %fd63, %fd64, %fd62;
	add.s32 	%r33, %r33, 16;
	add.s32 	%r32, %r32, %r5;
	add.s64 	%rd56, %rd56, 128;
	setp.ne.s32 	%p5, %r33, 0;
	@%p5 bra 	$L__BB6_3;
$L__BB6_4:
	setp.eq.s32 	%p6, %r2, 0;
	@%p6 bra 	$L__BB6_13;
	and.b32  	%r11, %r23, 7;
	setp.lt.u32 	%p7, %r2, 8;
	@%p7 bra 	$L__BB6_7;
	mad.lo.s32 	%r30, %r35, %r24, %r1;
	mul.wide.s32 	%rd30, %r30, 8;
	add.s64 	%rd31, %rd2, %rd30;
	ld.global.f64 	%fd66, [%rd31];
	mul.wide.u32 	%rd32, %r35, 8;
	add.s64 	%rd33, %rd1, %rd32;
	ld.global.f64 	%fd67, [%rd33];
	fma.rn.f64 	%fd68, %fd66, %fd67, %fd111;
	mul.wide.s32 	%rd34, %r24, 8;
	add.s64 	%rd35, %rd31, %rd34;
	ld.global.f64 	%fd69, [%rd35];
	ld.global.f64 	%fd70, [%rd33+8];
	fma.rn.f64 	%fd71, %fd69, %fd70, %fd68;
	add.s64 	%rd36, %rd35, %rd34;
	ld.global.f64 	%fd72, [%rd36];
	ld.global.f64 	%fd73, [%rd33+16];
	fma.rn.f64 	%fd74, %fd72, %fd73, %fd71;
	add.s64 	%rd37, %rd36, %rd34;
	ld.global.f64 	%fd75, [%rd37];
	ld.global.f64 	%fd76, [%rd33+24];
	fma.rn.f64 	%fd77, %fd75, %fd76, %fd74;
	add.s64 	%rd38, %rd37, %rd34;
	ld.global.f64 	%fd78, [%rd38];
	ld.global.f64 	%fd79, [%rd33+32];
	fma.rn.f64 	%fd80, %fd78, %fd79, %fd77;
	add.s64 	%rd39, %rd38, %rd34;
	ld.global.f64 	%fd81, [%rd39];
	ld.global.f64 	%fd82, [%rd33+40];
	fma.rn.f64 	%fd83, %fd81, %fd82, %fd80;
	add.s64 	%rd40, %rd39, %rd34;
	ld.global.f64 	%fd84, [%rd40];
	ld.global.f64 	%fd85, [%rd33+48];
	fma.rn.f64 	%fd86, %fd84, %fd85, %fd83;
	add.s64 	%rd41, %rd40, %rd34;
	ld.global.f64 	%fd87, [%rd41];
	ld.global.f64 	%fd88, [%rd33+56];
	fma.rn.f64 	%fd111, %fd87, %fd88, %fd86;
	add.s32 	%r35, %r35, 8;
$L__BB6_7:
	setp.eq.s32 	%p8, %r11, 0;
	@%p8 bra 	$L__BB6_13;
	and.b32  	%r14, %r23, 3;
	setp.lt.u32 	%p9, %r11, 4;
	@%p9 bra 	$L__BB6_10;
	mad.lo.s32 	%r31, %r35, %r24, %r1;
	mul.wide.s32 	%rd42, %r31, 8;
	add.s64 	%rd43, %rd2, %rd42;
	ld.global.f64 	%fd90, [%rd43];
	mul.wide.u32 	%rd44, %r35, 8;
	add.s64 	%rd45, %rd1, %rd44;
	ld.global.f64 	%fd91, [%rd45];
	fma.rn.f64 	%fd92, %fd90, %fd91, %fd111;
	mul.wide.s32 	%rd46, %r24, 8;
	add.s64 	%rd47, %rd43, %rd46;
	ld.global.f64 	%fd93, [%rd47];
	ld.global.f64 	%fd94, [%rd45+8];
	fma.rn.f64 	%fd95, %fd93, %fd94, %fd92;
	add.s64 	%rd48, %rd47, %rd46;
	ld.global.f64 	%fd96, [%rd48];
	ld.global.f64 	%fd97, [%rd45+16];
	fma.rn.f64 	%fd98, %fd96, %fd97, %fd95;
	add.s64 	%rd49, %rd48, %rd46;
	ld.global.f64 	%fd99, [%rd49];
	ld.global.f64 	%fd100, [%rd45+24];
	fma.rn.f64 	%fd111, %fd99, %fd100, %fd98;
	add.s32 	%r35, %r35, 4;
$L__BB6_10:
	setp.eq.s32 	%p10, %r14, 0;
	@%p10 bra 	$L__BB6_13;
	mul.wide.u32 	%rd50, %r35, 8;
	add.s64 	%rd57, %rd1, %rd50;
	mad.lo.s32 	%r38, %r35, %r24, %r1;
	neg.s32 	%r37, %r14;
$L__BB6_12:
	.pragma "nounroll";
	mul.wide.s32 	%rd51, %r38, 8;
	add.s64 	%rd52, %rd2, %rd51;
	ld.global.f64 	%fd101, [%rd52];
	ld.global.f64 	%fd102, [%rd57];
	fma.rn.f64 	%fd111, %fd101, %fd102, %fd111;
	add.s64 	%rd57, %rd57, 8;
	add.s32 	%r38, %r38, %r24;
	add.s32 	%r37, %r37, 1;
	setp.ne.s32 	%p11, %r37, 0;
	@%p11 bra 	$L__BB6_12;
$L__BB6_13:
	cvta.to.global.u64 	%rd53, %rd9;
	mul.wide.s32 	%rd54, %r1, 8;
	add.s64 	%rd55, %rd53, %rd54;
	st.global.f64 	[%rd55], %fd111;
	ret;

}
	// .globl	_Z18updateLayerWeightsiiddPdS_S_S_
.visible .entry _Z18updateLayerWeightsiiddPdS_S_S_(
	.param .u32 _Z18updateLayerWeightsiiddPdS_S_S__param_0,
	.param .u32 _Z18updateLayerWeightsiiddPdS_S_S__param_1,
	.param .f64 _Z18updateLayerWeightsiiddPdS_S_S__param_2,
	.param .f64 _Z18updateLayerWeightsiiddPdS_S_S__param_3,
	.param .u64 .ptr .align 1 _Z18updateLayerWeightsiiddPdS_S_S__param_4,
	.param .u64 .ptr .align 1 _Z18updateLayerWeightsiiddPdS_S_S__param_5,
	.param .u64 .ptr .align 1 _Z18updateLayerWeightsiiddPdS_S_S__param_6,
	.param .u64 .ptr .align 1 _Z18updateLayerWeightsiiddPdS_S_S__param_7
)
{
	.reg .pred 	%p<2>;
	.reg .b32 	%r<10>;
	.reg .b64 	%rd<16>;
	.reg .b64 	%fd<12>;

	ld.param.u32 	%r3, [_Z18updateLayerWeightsiiddPdS_S_S__param_0];
	ld.param.u32 	%r2, [_Z18updateLayerWeightsiiddPdS_S_S__param_1];
	ld.param.f64 	%fd1, [_Z18updateLayerWeightsiiddPdS_S_S__param_2];
	ld.param.u64 	%rd1, [_Z18updateLayerWeightsiiddPdS_S_S__param_4];
	ld.param.u64 	%rd2, [_Z18updateLayerWeightsiiddPdS_S_S__param_5];
	ld.param.u64 	%rd3, [_Z18updateLayerWeightsiiddPdS_S_S__param_6];
	ld.param.u64 	%rd4, [_Z18updateLayerWeightsiiddPdS_S_S__param_7];
	mov.u32 	%r4, %tid.x;
	mov.u32 	%r5, %ctaid.x;
	mov.u32 	%r6, %ntid.x;
	mad.lo.s32 	%r1, %r5, %r6, %r4;
	mul.lo.s32 	%r7, %r2, %r3;
	setp.ge.s32 	%p1, %r1, %r7;
	@%p1 bra 	$L__BB7_2;
	cvta.to.global.u64 	%rd5, %rd4;
	cvta.to.global.u64 	%rd6, %rd2;
	cvta.to.global.u64 	%rd7, %rd1;
	cvta.to.global.u64 	%rd8, %rd3;
	cvt.rn.f64.s32 	%fd2, %r2;
	cvt.rn.f64.s32 	%fd3, %r1;
	div.rn.f64 	%fd4, %fd3, %fd2;
	cvt.rmi.f64.f64 	%fd5, %fd4;
	cvt.rzi.s32.f64 	%r8, %fd5;
	rem.s32 	%r9, %r1, %r2;
	mul.wide.s32 	%rd9, %r9, 8;
	add.s64 	%rd10, %rd5, %rd9;
	ld.global.f64 	%fd6, [%rd10];
	mul.wide.s32 	%rd11, %r8, 8;
	add.s64 	%rd12, %rd6, %rd11;
	ld.global.f64 	%fd7, [%rd12];
	mul.f64 	%fd8, %fd6, %fd7;
	mul.f64 	%fd9, %fd1, %fd8;
	mul.wide.s32 	%rd13, %r1, 8;
	add.s64 	%rd14, %rd7, %rd13;
	ld.global.f64 	%fd10, [%rd14];
	sub.f64 	%fd11, %fd10, %fd9;
	st.global.f64 	[%rd14], %fd11;
	add.s64 	%rd15, %rd8, %rd13;
	st.global.f64 	[%rd15], %fd9;
$L__BB7_2:
	ret;

}
	// .globl	_Z17updateLayerBiasesiddPdS_S_
.visible .entry _Z17updateLayerBiasesiddPdS_S_(
	.param .u32 _Z17updateLayerBiasesiddPdS_S__param_0,
	.param .f64 _Z17updateLayerBiasesiddPdS_S__param_1,
	.param .f64 _Z17updateLayerBiasesiddPdS_S__param_2,
	.param .u64 .ptr .align 1 _Z17updateLayerBiasesiddPdS_S__param_3,
	.param .u64 .ptr .align 1 _Z17updateLayerBiasesiddPdS_S__param_4,
	.param .u64 .ptr .align 1 _Z17updateLayerBiasesiddPdS_S__param_5
)
{
	.reg .pred 	%p<2>;
	.reg .b32 	%r<6>;
	.reg .b64 	%rd<11>;
	.reg .b64 	%fd<6>;

	ld.param.u32 	%r2, [_Z17updateLayerBiasesiddPdS_S__param_0];
	ld.param.f64 	%fd1, [_Z17updateLayerBiasesiddPdS_S__param_1];
	ld.param.u64 	%rd1, [_Z17updateLayerBiasesiddPdS_S__param_3];
	ld.param.u64 	%rd2, [_Z17updateLayerBiasesiddPdS_S__param_4];
	ld.param.u64 	%rd3, [_Z17updateLayerBiasesiddPdS_S__param_5];
	mov.u32 	%r3, %tid.x;
	mov.u32 	%r4, %ctaid.x;
	mov.u32 	%r5, %ntid.x;
	mad.lo.s32 	%r1, %r4, %r5, %r3;
	setp.ge.s32 	%p1, %r1, %r2;
	@%p1 bra 	$L__BB8_2;
	cvta.to.global.u64 	%rd4, %rd2;
	cvta.to.global.u64 	%rd5, %rd1;
	cvta.to.global.u64 	%rd6, %rd3;
	mul.wide.s32 	%rd7, %r1, 8;
	add.s64 	%rd8, %rd4, %rd7;
	ld.global.f64 	%fd2, [%rd8];
	mul.f64 	%fd3, %fd1, %fd2;
	add.s64 	%rd9, %rd5, %rd7;
	ld.global.f64 	%fd4, [%rd9];
	sub.f64 	%fd5, %fd4, %fd3;
	st.global.f64 	[%rd9], %fd5;
	add.s64 	%rd10, %rd6, %rd7;
	st.global.f64 	[%rd10], %fd3;
$L__BB8_2:
	ret;

}
	// .globl	_Z13dataNormalizeiiPdS_S_
.visible .entry _Z13dataNormalizeiiPdS_S_(
	.param .u32 _Z13dataNormalizeiiPdS_S__param_0,
	.param .u32 _Z13dataNormalizeiiPdS_S__param_1,
	.param .u64 .ptr .align 1 _Z13dataNormalizeiiPdS_S__param_2,
	.param .u64 .ptr .align 1 _Z13dataNormalizeiiPdS_S__param_3,
	.param .u64 .ptr .align 1 _Z13dataNormalizeiiPdS_S__param_4
)
{
	.reg .pred 	%p<17>;
	.reg .b32 	%r<46>;
	.reg .b64 	%rd<45>;
	.reg .b64 	%fd<43>;

	ld.param.u32 	%r25, [_Z13dataNormalizeiiPdS_S__param_0];
	ld.param.u32 	%r26, [_Z13dataNormalizeiiPdS_S__param_1];
	ld.param.u64 	%rd4, [_Z13dataNormalizeiiPdS_S__param_2];
	ld.param.u64 	%rd5, [_Z13dataNormalizeiiPdS_S__param_3];
	ld.param.u64 	%rd6, [_Z13dataNormalizeiiPdS_S__param_4];
	cvta.to.global.u64 	%rd1, %rd6;
	mov.u32 	%r1, %tid.x;
	mov.u32 	%r27, %ctaid.x;
	mov.u32 	%r28, %ntid.x;
	mul.lo.s32 	%r2, %r27, %r28;
	add.s32 	%r3, %r2, %r1;
	setp.ge.s32 	%p1, %r3, %r26;
	setp.lt.s32 	%p2, %r25, 1;
	or.pred  	%p3, %p1, %p2;
	@%p3 bra 	$L__BB9_29;
	cvta.to.global.u64 	%rd7, %rd5;
	cvta.to.global.u64 	%rd8, %rd4;
	mul.wide.s32 	%rd9, %r3, 8;
	add.s64 	%rd2, %rd7, %rd9;
	add.s64 	%rd3, %rd8, %rd9;
	and.b32  	%r4, %r25, 3;
	setp.lt.u32 	%p4, %r25, 4;
	mov.b32 	%r45, 0;
	@%p4 bra 	$L__BB9_16;
	and.b32  	%r45, %r25, 2147483644;
	neg.s32 	%r43, %r45;
	mad.lo.s32 	%r42, %r26, 3, %r3;
	shl.b32 	%r8, %r26, 2;
	shl.b32 	%r30, %r26, 1;
	add.s32 	%r41, %r3, %r30;
	add.s32 	%r31, %r1, %r26;
	add.s32 	%r39, %r31, %r2;
	mov.u32 	%r40, %r3;
$L__BB9_3:
	.pragma "nounroll";
	ld.global.f64 	%fd15, [%rd2];
	ld.global.f64 	%fd1, [%rd3];
	sub.f64 	%fd2, %fd15, %fd1;
	setp.neu.f64 	%p5, %fd2, 0d0000000000000000;
	@%p5 bra 	$L__BB9_5;
	mul.wide.s32 	%rd12, %r40, 8;
	add.s64 	%rd13, %rd1, %rd12;
	mov.b64 	%rd14, 0;
	st.global.u64 	[%rd13], %rd14;
	bra.uni 	$L__BB9_6;
$L__BB9_5:
	mul.wide.s32 	%rd10, %r40, 8;
	add.s64 	%rd11, %rd1, %rd10;
	ld.global.f64 	%fd16, [%rd11];
	sub.f64 	%fd17, %fd16, %fd1;
	div.rn.f64 	%fd18, %fd17, %fd2;
	st.global.f64 	[%rd11], %fd18;
$L__BB9_6:
	ld.global.f64 	%fd19, [%rd2];
	ld.global.f64 	%fd3, [%rd3];
	sub.f64 	%fd4, %fd19, %fd3;
	setp.eq.f64 	%p6, %fd4, 0d0000000000000000;
	@%p6 bra 	$L__BB9_8;
	mul.wide.s32 	%rd15, %r39, 8;
	add.s64 	%rd16, %rd1, %rd15;
	ld.global.f64 	%fd20, [%rd16];
	sub.f64 	%fd21, %fd20, %fd3;
	div.rn.f64 	%fd22, %fd21, %fd4;
	st.global.f64 	[%rd16], %fd22;
	bra.uni 	$L__BB9_9;
$L__BB9_8:
	mul.wide.s32 	%rd17, %r39, 8;
	add.s64 	%rd18, %rd1, %rd17;
	mov.b64 	%rd19, 0;
	st.global.u64 	[%rd18], %rd19;
$L__BB9_9:
	ld.global.f64 	%fd23, [%rd2];
	ld.global.f64 	%fd5, [%rd3];
	sub.f64 	%fd6, %fd23, %fd5;
	setp.eq.f64 	%p7, %fd6, 0d0000000000000000;
	@%p7 bra 	$L__BB9_11;
	mul.wide.s32 	%rd20, %r41, 8;
	add.s64 	%rd21, %rd1, %rd20;
	ld.global.f64 	%fd24, [%rd21];
	sub.f64 	%fd25, %fd24, %fd5;
	div.rn.f64 	%fd26, %fd25, %fd6;
	st.global.f64 	[%rd21], %fd26;
	bra.uni 	$L__BB9_12;
$L__BB9_11:
	mul.wide.s32 	%rd22, %r41, 8;
	add.s64 	%rd23, %rd1, %rd22;
	mov.b64 	%rd24, 0;
	st.global.u64 	[%rd23], %rd24;
$L__BB9_12:
	ld.global.f64 	%fd27, [%rd2];
	ld.global.f64 	%fd7, [%rd3];
	sub.f64 	%fd8, %fd27, %fd7;
	setp.eq.f64 	%p8, %fd8, 0d0000000000000000;
	@%p8 bra 	$L__BB9_14;
	mul.wide.s32 	%rd25, %r42, 8;
	add.s64 	%rd26, %rd1, %rd25;
	ld.global.f64 	%fd28, [%rd26];
	sub.f64 	%fd29, %fd28, %fd7;
	div.rn.f64 	%fd30, %fd29, %fd8;
	st.global.f64 	[%rd26], %fd30;
	bra.uni 	$L__BB9_15;
$L__BB9_14:
	mul.wide.s32 	%rd27, %r42, 8;
	add.s64 	%rd28, %rd1, %rd27;
	mov.b64 	%rd29, 0;
	st.global.u64 	[%rd28], %rd29;
$L__BB9_15:
	add.s32 	%r43, %r43, 4;
	add.s32 	%r42, %r42, %r8;
	add.s32 	%r41, %r41, %r8;
	add.s32 	%r40, %r40, %r8;
	add.s32 	%r39, %r39, %r8;
	setp.ne.s32 	%p9, %r43, 0;
	@%p9 bra 	$L__BB9_3;
$L__BB9_16:
	setp.eq.s32 	%p10, %r4, 0;
	@%p10 bra 	$L__BB9_29;
	setp.eq.s32 	%p11, %r4, 1;
	@%p11 bra 	$L__BB9_25;
	ld.global.f64 	%fd31, [%rd2];
	ld.global.f64 	%fd9, [%rd3];
	sub.f64 	%fd10, %fd31, %fd9;
	setp.eq.f64 	%p12, %fd10, 0d0000000000000000;
	@%p12 bra 	$L__BB9_20;
	mad.lo.s32 	%r32, %r45, %r26, %r3;
	mul.wide.s32 	%rd30, %r32, 8;
	add.s64 	%rd31, %rd1, %rd30;
	ld.global.f64 	%fd32, [%rd31];
	sub.f64 	%fd33, %fd32, %fd9;
	div.rn.f64 	%fd34, %fd33, %fd10;
	st.global.f64 	[%rd31], %fd34;
	bra.uni 	$L__BB9_21;
$L__BB9_20:
	mad.lo.s32 	%r33, %r45, %r26, %r3;
	mul.wide.s32 	%rd32, %r33, 8;
	add.s64 	%rd33, %rd1, %rd32;
	mov.b64 	%rd34, 0;
	st.global.u64 	[%rd33], %rd34;
$L__BB9_21:
	add.s32 	%r22, %r45, 1;
	ld.global.f64 	%fd35, [%rd2];
	ld.global.f64 	%fd11, [%rd3];
	sub.f64 	%fd12, %fd35, %fd11;
	setp.eq.f64 	%p13, %fd12, 0d0000000000000000;
	@%p13 bra 	$L__BB9_23;
	mad.lo.s32 	%r34, %r22, %r26, %r3;
	mul.wide.s32 	%rd35, %r34, 8;
	add.s64 	%rd36, %rd1, %rd35;
	ld.global.f64 	%fd36, [%rd36];
	sub.f64 	%fd37, %fd36, %fd11;
	div.rn.f64 	%fd38, %fd37, %fd12;
	st.global.f64 	[%rd36], %fd38;
	bra.uni 	$L__BB9_24;
$L__BB9_23:
	mad.lo.s32 	%r35, %r22, %r26, %r3;
	mul.wide.s32 	%rd37, %r35, 8;
	add.s64 	%rd38, %rd1, %rd37;
	mov.b64 	%rd39, 0;
	st.global.u64 	[%rd38], %rd39;
$L__BB9_24:
	add.s32 	%r45, %r45, 2;
$L__BB9_25:
	and.b32  	%r36, %r25, 1;
	setp.eq.b32 	%p14, %r36, 1;
	not.pred 	%p15, %p14;
	@%p15 bra 	$L__BB9_29;
	ld.global.f64 	%fd39, [%rd2];
	ld.global.f64 	%fd13, [%rd3];
	sub.f64 	%fd14, %fd39, %fd13;
	setp.eq.f64 	%p16, %fd14, 0d0000000000000000;
	@%p16 bra 	$L__BB9_28;
	mad.lo.s32 	%r37, %r45, %r26, %r3;
	mul.wide.s32 	%rd40, %r37, 8;
	add.s64 	%rd41, %rd1, %rd40;
	ld.global.f64 	%fd40, [%rd41];
	sub.f64 	%fd41, %fd40, %fd13;
	div.rn.f64 	%fd42, %fd41, %fd14;
	st.global.f64 	[%rd41], %fd42;
	bra.uni 	$L__BB9_29;
$L__BB9_28:
	mad.lo.s32 	%r38, %r45, %r26, %r3;
	mul.wide.s32 	%rd42, %r38, 8;
	add.s64 	%rd43, %rd1, %rd42;
	mov.b64 	%rd44, 0;
	st.global.u64 	[%rd43], %rd44;
$L__BB9_29:
	ret;

}


// ===== COMPILED SASS (sm_100) =====

	.target	sm_100

	.elftype	@"ET_EXEC"


//--------------------- .note.nv.tkinfo           --------------------------
	.section	.note.nv.tkinfo,"",@"SHT_NOTE"
	.sectionflags	@"SHF_NOTE_NV_TKINFO"
	.tkinfo
        /*0018*/ 	.word	0x00000002
        /*0030*/ 	.string	""
        /*0030*/ 	.string	"ptxas"
        /*0030*/ 	.string	"Cuda compilation tools, release 13.0, V13.0.88"
        /*0030*/ 	.string	"Build cuda_13.0.r13.0/compiler.36424714_0"
        /*0030*/ 	.string	"-arch sm_100 -m 64 "



//--------------------- .note.nv.cuinfo           --------------------------
	.section	.note.nv.cuinfo,"",@"SHT_NOTE"
	.sectionflags	@"SHF_NOTE_NV_CUINFO"
        /*0018*/ 	.short	0x0002
        /*001a*/ 	.short	0x0064
        /*001c*/ 	.short	0x0082
	.zero		2


//--------------------- .nv.info                  --------------------------
	.section	.nv.info,"",@"SHT_CUDA_INFO"
	.align	4


	//----- nvinfo : EIATTR_REGCOUNT
	.align		4
        /*0000*/ 	.byte	0x04, 0x2f
        /*0002*/ 	.short	(.L_1 - .L_0)
	.align		4
.L_0:
        /*0004*/ 	.word	index@(_Z9neuronSumiiPdS_S_)
        /*0008*/ 	.word	0x0000001e


	//----- nvinfo : EIATTR_FRAME_SIZE
	.align		4
.L_1:
        /*000c*/ 	.byte	0x04, 0x11
        /*000e*/ 	.short	(.L_3 - .L_2)
	.align		4
.L_2:
        /*0010*/ 	.word	index@(_Z9neuronSumiiPdS_S_)
        /*0014*/ 	.word	0x00000000


	//----- nvinfo : EIATTR_REGCOUNT
	.align		4
.L_3:
        /*0018*/ 	.byte	0x04, 0x2f
        /*001a*/ 	.short	(.L_5 - .L_4)
	.align		4
.L_4:
        /*001c*/ 	.word	index@(_Z20layerWeightedSumCUDAiiPdS_S_)
        /*0020*/ 	.word	0x0000000c


	//----- nvinfo : EIATTR_FRAME_SIZE
	.align		4
.L_5:
        /*0024*/ 	.byte	0x04, 0x11
        /*0026*/ 	.short	(.L_7 - .L_6)
	.align		4
.L_6:
        /*0028*/ 	.word	index@(_Z20layerWeightedSumCUDAiiPdS_S_)
        /*002c*/ 	.word	0x00000000


	//----- nvinfo : EIATTR_REGCOUNT
	.align		4
.L_7:
        /*0030*/ 	.byte	0x04, 0x2f
        /*0032*/ 	.short	(.L_9 - .L_8)
	.align		4
.L_8:
        /*0034*/ 	.word	index@(_Z11softmaxCUDAidPdS_)
        /*0038*/ 	.word	0x0000001a


	//----- nvinfo : EIATTR_FRAME_SIZE
	.align		4
.L_9:
        /*003c*/ 	.byte	0x04, 0x11
        /*003e*/ 	.short	(.L_11 - .L_10)
	.align		4
.L_10:
        /*0040*/ 	.word	index@($__internal_2_$__cuda_sm20_div_rn_f64_full)
        /*0044*/ 	.word	0x00000000


	//----- nvinfo : EIATTR_FRAME_SIZE
	.align		4
.L_11:
        /*0048*/ 	.byte	0x04, 0x11
        /*004a*/ 	.short	(.L_13 - .L_12)
	.align		4
.L_12:
        /*004c*/ 	.word	index@(_Z11softmaxCUDAidPdS_)
        /*0050*/ 	.word	0x00000000


	//----- nvinfo : EIATTR_REGCOUNT
	.align		4
.L_13:
        /*0054*/ 	.byte	0x04, 0x2f
        /*0056*/ 	.short	(.L_15 - .L_14)
	.align		4
.L_14:
        /*0058*/ 	.word	index@(_Z16softmaxDerivCUDAiPdS_S_)
        /*005c*/ 	.word	0x0000000e


	//----- nvinfo : EIATTR_FRAME_SIZE
	.align		4
.L_15:
        /*0060*/ 	.byte	0x04, 0x11
        /*0062*/ 	.short	(.L_17 - .L_16)
	.align		4
.L_16:
        /*0064*/ 	.word	index@(_Z16softmaxDerivCUDAiPdS_S_)
        /*0068*/ 	.word	0x00000000


	//----- nvinfo : EIATTR_REGCOUNT
	.align		4
.L_17:
        /*006c*/ 	.byte	0x04, 0x2f
        /*006e*/ 	.short	(.L_19 - .L_18)
	.align		4
.L_18:
        /*0070*/ 	.word	index@(_Z8reluCUDAPdS_i)
        /*0074*/ 	.word	0x0000000a


	//----- nvinfo : EIATTR_FRAME_SIZE
	.align		4
.L_19:
        /*0078*/ 	.byte	0x04, 0x11
        /*007a*/ 	.short	(.L_21 - .L_20)
	.align		4
.L_20:
        /*007c*/ 	.word	index@(_Z8reluCUDAPdS_i)
        /*0080*/ 	.word	0x00000000


	//----- nvinfo : EIATTR_REGCOUNT
	.align		4
.L_21:
        /*0084*/ 	.byte	0x04, 0x2f
        /*0086*/ 	.short	(.L_23 - .L_22)
	.align		4
.L_22:
        /*0088*/ 	.word	index@(_Z13reluDerivCUDAiPdS_)
        /*008c*/ 	.word	0x00000008


	//----- nvinfo : EIATTR_FRAME_SIZE
	.align		4
.L_23:
        /*0090*/ 	.byte	0x04, 0x11
        /*0092*/ 	.short	(.L_25 - .L_24)
	.align		4
.L_24:
        /*0094*/ 	.word	index@(_Z13reluDerivCUDAiPdS_)
        /*0098*/ 	.word	0x00000000


	//----- nvinfo : EIATTR_REGCOUNT
	.align		4
.L_25:
        /*009c*/ 	.byte	0x04, 0x2f
        /*009e*/ 	.short	(.L_27 - .L_26)
	.align		4
.L_26:
        /*00a0*/ 	.word	index@(_Z14hiddenGradientiiiPdS_S_)
        /*00a4*/ 	.word	0x00000020


	//----- nvinfo : EIATTR_FRAME_SIZE
	.align		4
.L_27:
        /*00a8*/ 	.byte	0x04, 0x11
        /*00aa*/ 	.short	(.L_29 - .L_28)
	.align		4
.L_28:
        /*00ac*/ 	.word	index@(_Z14hiddenGradientiiiPdS_S_)
        /*00b0*/ 	.word	0x00000000


	//----- nvinfo : EIATTR_REGCOUNT
	.align		4
.L_29:
        /*00b4*/ 	.byte	0x04, 0x2f
        /*00b6*/ 	.short	(.L_31 - .L_30)
	.align		4
.L_30:
        /*00b8*/ 	.word	index@(_Z18updateLayerWeightsiiddPdS_S_S_)
        /*00bc*/ 	.word	0x00000019


	//----- nvinfo : EIATTR_FRAME_SIZE
	.align		4
.L_31:
        /*00c0*/ 	.byte	0x04, 0x11
        /*00c2*/ 	.short	(.L_33 - .L_32)
	.align		4
.L_32:
        /*00c4*/ 	.word	index@($__internal_1_$__cuda_sm20_div_rn_f64_full)
        /*00c8*/ 	.word	0x00000000


	//----- nvinfo : EIATTR_FRAME_SIZE
	.align		4
.L_33:
        /*00cc*/ 	.byte	0x04, 0x11
        /*00ce*/ 	.short	(.L_35 - .L_34)
	.align		4
.L_34:
        /*00d0*/ 	.word	index@(_Z18updateLayerWeightsiiddPdS_S_S_)
        /*00d4*/ 	.word	0x00000000


	//----- nvinfo : EIATTR_REGCOUNT
	.align		4
.L_35:
        /*00d8*/ 	.byte	0x04, 0x2f
        /*00da*/ 	.short	(.L_37 - .L_36)
	.align		4
.L_36:
        /*00dc*/ 	.word	index@(_Z17updateLayerBiasesiddPdS_S_)
        /*00e0*/ 	.word	0x00000010


	//----- nvinfo : EIATTR_FRAME_SIZE
	.align		4
.L_37:
        /*00e4*/ 	.byte	0x04, 0x11
        /*00e6*/ 	.short	(.L_39 - .L_38)
	.align		4
.L_38:
        /*00e8*/ 	.word	index@(_Z17updateLayerBiasesiddPdS_S_)
        /*00ec*/ 	.word	0x00000000


	//----- nvinfo : EIATTR_REGCOUNT
	.align		4
.L_39:
        /*00f0*/ 	.byte	0x04, 0x2f
        /*00f2*/ 	.short	(.L_41 - .L_40)
	.align		4
.L_40:
        /*00f4*/ 	.word	index@(_Z13dataNormalizeiiPdS_S_)
        /*00f8*/ 	.word	0x00000027


	//----- nvinfo : EIATTR_FRAME_SIZE
	.align		4
.L_41:
        /*00fc*/ 	.byte	0x04, 0x11
        /*00fe*/ 	.short	(.L_43 - .L_42)
	.align		4
.L_42:
        /*0100*/ 	.word	index@($__internal_0_$__cuda_sm20_div_rn_f64_full)
        /*0104*/ 	.word	0x00000000


	//----- nvinfo : EIATTR_FRAME_SIZE
	.align		4
.L_43:
        /*0108*/ 	.byte	0x04, 0x11
        /*010a*/ 	.short	(.L_45 - .L_44)
	.align		4
.L_44:
        /*010c*/ 	.word	index@(_Z13dataNormalizeiiPdS_S_)
        /*0110*/ 	.word	0x00000000


	//----- nvinfo : EIATTR_MIN_STACK_SIZE
	.align		4
.L_45:
        /*0114*/ 	.byte	0x04, 0x12
        /*0116*/ 	.short	(.L_47 - .L_46)
	.align		4
.L_46:
        /*0118*/ 	.word	index@(_Z13dataNormalizeiiPdS_S_)
        /*011c*/ 	.word	0x00000000


	//----- nvinfo : EIATTR_MIN_STACK_SIZE
	.align		4
.L_47:
        /*0120*/ 	.byte	0x04, 0x12
        /*0122*/ 	.short	(.L_49 - .L_48)
	.align		4
.L_48:
        /*0124*/ 	.word	index@(_Z17updateLayerBiasesiddPdS_S_)
        /*0128*/ 	.word	0x00000000


	//----- nvinfo : EIATTR_MIN_STACK_SIZE
	.align		4
.L_49:
        /*012c*/ 	.byte	0x04, 0x12
        /*012e*/ 	.short	(.L_51 - .L_50)
	.align		4
.L_50:
        /*0130*/ 	.word	index@(_Z18updateLayerWeightsiiddPdS_S_S_)
        /*0134*/ 	.word	0x00000000


	//----- nvinfo : EIATTR_MIN_STACK_SIZE
	.align		4
.L_51:
        /*0138*/ 	.byte	0x04, 0x12
        /*013a*/ 	.short	(.L_53 - .L_52)
	.align		4
.L_52:
        /*013c*/ 	.word	index@(_Z14hiddenGradientiiiPdS_S_)
        /*0140*/ 	.word	0x00000000


	//----- nvinfo : EIATTR_MIN_STACK_SIZE
	.align		4
.L_53:
        /*0144*/ 	.byte	0x04, 0x12
        /*0146*/ 	.short	(.L_55 - .L_54)
	.align		4
.L_54:
        /*0148*/ 	.word	index@(_Z13reluDerivCUDAiPdS_)
        /*014c*/ 	.word	0x00000000


	//----- nvinfo : EIATTR_MIN_STACK_SIZE
	.align		4
.L_55:
        /*0150*/ 	.byte	0x04, 0x12
        /*0152*/ 	.short	(.L_57 - .L_56)
	.align		4
.L_56:
        /*0154*/ 	.word	index@(_Z8reluCUDAPdS_i)
        /*0158*/ 	.word	0x00000000


	//----- nvinfo : EIATTR_MIN_STACK_SIZE
	.align		4
.L_57:
        /*015c*/ 	.byte	0x04, 0x12
        /*015e*/ 	.short	(.L_59 - .L_58)
	.align		4
.L_58:
        /*0160*/ 	.word	index@(_Z16softmaxDerivCUDAiPdS_S_)
        /*0164*/ 	.word	0x00000000


	//----- nvinfo : EIATTR_MIN_STACK_SIZE
	.align		4
.L_59:
        /*0168*/ 	.byte	0x04, 0x12
        /*016a*/ 	.short	(.L_61 - .L_60)
	.align		4
.L_60:
        /*016c*/ 	.word	index@(_Z11softmaxCUDAidPdS_)
        /*0170*/ 	.word	0x00000000


	//----- nvinfo : EIATTR_MIN_STACK_SIZE
	.align		4
.L_61:
        /*0174*/ 	.byte	0x04, 0x12
        /*0176*/ 	.short	(.L_63 - .L_62)
	.align		4
.L_62:
        /*0178*/ 	.word	index@(_Z20layerWeightedSumCUDAiiPdS_S_)
        /*017c*/ 	.word	0x00000000


	//----- nvinfo : EIATTR_MIN_STACK_SIZE
	.align		4
.L_63:
        /*0180*/ 	.byte	0x04, 0x12
        /*0182*/ 	.short	(.L_65 - .L_64)
	.align		4
.L_64:
        /*0184*/ 	.word	index@(_Z9neuronSumiiPdS_S_)
        /*0188*/ 	.word	0x00000000
.L_65:


//--------------------- .nv.compat                --------------------------
	.section	.nv.compat,"",@"SHT_CUDA_COMPAT_INFO"
	.align	4
        /*0000*/ 	.byte	0x02, 0x09, 0x00, 0x00, 0x02, 0x02, 0x01, 0x00, 0x02, 0x05, 0x05, 0x00, 0x03, 0x07, 0x01, 0x01
        /*0010*/ 	.byte	0x02, 0x03, 0x00, 0x00, 0x02, 0x06, 0x01, 0x00, 0x04, 0x0b, 0x08, 0x00, 0x01, 0x00, 0x00, 0x00
        /*0020*/ 	.byte	0x00, 0x00, 0x00, 0x00


//--------------------- .nv.info._Z13dataNormalizeiiPdS_S_ --------------------------
	.section	.nv.info._Z13dataNormalizeiiPdS_S_,"",@"SHT_CUDA_INFO"
	.sectionflags	@""
	.align	4


	//----- nvinfo : EIATTR_CUDA_API_VERSION
	.align		4
        /*0000*/ 	.byte	0x04, 0x37
        /*0002*/ 	.short	(.L_67 - .L_66)
.L_66:
        /*0004*/ 	.word	0x00000082


	//----- nvinfo : EIATTR_KPARAM_INFO
	.align		4
.L_67:
        /*0008*/ 	.byte	0x04, 0x17
        /*000a*/ 	.short	(.L_69 - .L_68)
.L_68:
        /*000c*/ 	.word	0x00000000
        /*0010*/ 	.short	0x0004
        /*0012*/ 	.short	0x0018
        /*0014*/ 	.byte	0x00, 0xf5, 0x21, 0x00


	//----- nvinfo : EIATTR_KPARAM_INFO
	.align		4
.L_69:
        /*0018*/ 	.byte	0x04, 0x17
        /*001a*/ 	.short	(.L_71 - .L_70)
.L_70:
        /*001c*/ 	.word	0x00000000
        /*0020*/ 	.short	0x0003
        /*0022*/ 	.short	0x0010
        /*0024*/ 	.byte	0x00, 0xf5, 0x21, 0x00


	//----- nvinfo : EIATTR_KPARAM_INFO
	.align		4
.L_71:
        /*0028*/ 	.byte	0x04, 0x17
        /*002a*/ 	.short	(.L_73 - .L_72)
.L_72:
        /*002c*/ 	.word	0x00000000
        /*0030*/ 	.short	0x0002
        /*0032*/ 	.short	0x0008
        /*0034*/ 	.byte	0x00, 0xf5, 0x21, 0x00


	//----- nvinfo : EIATTR_KPARAM_INFO
	.align		4
.L_73:
        /*0038*/ 	.byte	0x04, 0x17
        /*003a*/ 	.short	(.L_75 - .L_74)
.L_74:
        /*003c*/ 	.word	0x00000000
        /*0040*/ 	.short	0x0001
        /*0042*/ 	.short	0x0004
        /*0044*/ 	.byte	0x00, 0xf0, 0x11, 0x00


	//----- nvinfo : EIATTR_KPARAM_INFO
	.align		4
.L_75:
        /*0048*/ 	.byte	0x04, 0x17
        /*004a*/ 	.short	(.L_77 - .L_76)
.L_76:
        /*004c*/ 	.word	0x00000000
        /*0050*/ 	.short	0x0000
        /*0052*/ 	.short	0x0000
        /*0054*/ 	.byte	0x00, 0xf0, 0x11, 0x00


	//----- nvinfo : EIATTR_SPARSE_MMA_MASK
	.align		4
.L_77:
        /*0058*/ 	.byte	0x03, 0x50
        /*005a*/ 	.short	0x0000


	//----- nvinfo : EIATTR_MAXREG_COUNT
	.align		4
        /*005c*/ 	.byte	0x03, 0x1b
        /*005e*/ 	.short	0x00ff


	//----- nvinfo : EIATTR_MERCURY_ISA_VERSION
	.align		4
        /*0060*/ 	.byte	0x03, 0x5f
        /*0062*/ 	.short	0x0101


	//----- nvinfo : EIATTR_VRC_CTA_INIT_COUNT
	.align		4
        /*0064*/ 	.byte	0x02, 0x4a
	.zero		1
	.zero		1


	//----- nvinfo : EIATTR_EXIT_INSTR_OFFSETS
	.align		4
        /*0068*/ 	.byte	0x04, 0x1c
        /*006a*/ 	.short	(.L_79 - .L_78)


	//   ....[0]....
.L_78:
        /*006c*/ 	.word	0x00000090


	//   ....[1]....
        /*0070*/ 	.word	0x00000a90


	//   ....[2]....
        /*0074*/ 	.word	0x00000ff0


	//   ....[3]....
        /*0078*/ 	.word	0x00001200


	//   ....[4]....
        /*007c*/ 	.word	0x00001260


	//----- nvinfo : EIATTR_CRS_STACK_SIZE
	.align		4
.L_79:
        /*0080*/ 	.byte	0x04, 0x1e
        /*0082*/ 	.short	(.L_81 - .L_80)
.L_80:
        /*0084*/ 	.word	0x00000000


	//----- nvinfo : EIATTR_CBANK_PARAM_SIZE
	.align		4
.L_81:
        /*0088*/ 	.byte	0x03, 0x19
        /*008a*/ 	.short	0x0020


	//----- nvinfo : EIATTR_PARAM_CBANK
	.align		4
        /*008c*/ 	.byte	0x04, 0x0a
        /*008e*/ 	.short	(.L_83 - .L_82)
	.align		4
.L_82:
        /*0090*/ 	.word	index@(.nv.constant0._Z13dataNormalizeiiPdS_S_)
        /*0094*/ 	.short	0x0380
        /*0096*/ 	.short	0x0020


	//----- nvinfo : EIATTR_SW_WAR
	.align		4
.L_83:
        /*0098*/ 	.byte	0x04, 0x36
        /*009a*/ 	.short	(.L_85 - .L_84)
.L_84:
        /*009c*/ 	.word	0x00000008
.L_85:


//--------------------- .nv.info._Z17updateLayerBiasesiddPdS_S_ --------------------------
	.section	.nv.info._Z17updateLayerBiasesiddPdS_S_,"",@"SHT_CUDA_INFO"
	.sectionflags	@""
	.align	4


	//----- nvinfo : EIATTR_CUDA_API_VERSION
	.align		4
        /*0000*/ 	.byte	0x04, 0x37
        /*0002*/ 	.short	(.L_87 - .L_86)
.L_86:
        /*0004*/ 	.word	0x00000082


	//----- nvinfo : EIATTR_KPARAM_INFO
	.align		4
.L_87:
        /*0008*/ 	.byte	0x04, 0x17
        /*000a*/ 	.short	(.L_89 - .L_88)
.L_88:
        /*000c*/ 	.word	0x00000000
        /*0010*/ 	.short	0x0005
        /*0012*/ 	.short	0x0028
        /*0014*/ 	.byte	0x00, 0xf5, 0x21, 0x00


	//----- nvinfo : EIATTR_KPARAM_INFO
	.align		4
.L_89:
        /*0018*/ 	.byte	0x04, 0x17
        /*001a*/ 	.short	(.L_91 - .L_90)
.L_90:
        /*001c*/ 	.word	0x00000000
        /*0020*/ 	.short	0x0004
        /*0022*/ 	.short	0x0020
        /*0024*/ 	.byte	0x00, 0xf5, 0x21, 0x00


	//----- nvinfo : EIATTR_KPARAM_INFO
	.align		4
.L_91:
        /*0028*/ 	.byte	0x04, 0x17
        /*002a*/ 	.short	(.L_93 - .L_92)
.L_92:
        /*002c*/ 	.word	0x00000000
        /*0030*/ 	.short	0x0003
        /*0032*/ 	.short	0x0018
        /*0034*/ 	.byte	0x00, 0xf5, 0x21, 0x00


	//----- nvinfo : EIATTR_KPARAM_INFO
	.align		4
.L_93:
        /*0038*/ 	.byte	0x04, 0x17
        /*003a*/ 	.short	(.L_95 - .L_94)
.L_94:
        /*003c*/ 	.word	0x00000000
        /*0040*/ 	.short	0x0002
        /*0042*/ 	.short	0x0010
        /*0044*/ 	.byte	0x00, 0xf0, 0x21, 0x00


	//----- nvinfo : EIATTR_KPARAM_INFO
	.align		4
.L_95:
        /*0048*/ 	.byte	0x04, 0x17
        /*004a*/ 	.short	(.L_97 - .L_96)
.L_96:
        /*004c*/ 	.word	0x00000000
        /*0050*/ 	.short	0x0001
        /*0052*/ 	.short	0x0008
        /*0054*/ 	.byte	0x00, 0xf0, 0x21, 0x00


	//----- nvinfo : EIATTR_KPARAM_INFO
	.align		4
.L_97:
        /*0058*/ 	.byte	0x04, 0x17
        /*005a*/ 	.short	(.L_99 - .L_98)
.L_98:
        /*005c*/ 	.word	0x00000000
        /*0060*/ 	.short	0x0000
        /*0062*/ 	.short	0x0000
        /*0064*/ 	.byte	0x00, 0xf0, 0x11, 0x00


	//----- nvinfo : EIATTR_SPARSE_MMA_MASK
	.align		4
.L_99:
        /*0068*/ 	.byte	0x03, 0x50
        /*006a*/ 	.short	0x0000


	//----- nvinfo : EIATTR_MAXREG_COUNT
	.align		4
        /*006c*/ 	.byte	0x03, 0x1b
        /*006e*/ 	.short	0x00ff


	//----- nvinfo : EIATTR_MERCURY_ISA_VERSION
	.align		4
        /*0070*/ 	.byte	0x03, 0x5f
        /*0072*/ 	.short	0x0101


	//----- nvinfo : EIATTR_VRC_CTA_INIT_COUNT
	.align		4
        /*0074*/ 	.byte	0x02, 0x4a
	.zero		1
	.zero		1


	//----- nvinfo : EIATTR_EXIT_INSTR_OFFSETS
	.align		4
        /*0078*/ 	.byte	0x04, 0x1c
        /*007a*/ 	.short	(.L_101 - .L_100)


	//   ....[0]....
.L_100:
        /*007c*/ 	.word	0x00000070


	//   ....[1]....
        /*0080*/ 	.word	0x00000160


	//----- nvinfo : EIATTR_CBANK_PARAM_SIZE
	.align		4
.L_101:
        /*0084*/ 	.byte	0x03, 0x19
        /*0086*/ 	.short	0x0030


	//----- nvinfo : EIATTR_PARAM_CBANK
	.align		4
        /*0088*/ 	.byte	0x04, 0x0a
        /*008a*/ 	.short	(.L_103 - .L_102)
	.align		4
.L_102:
        /*008c*/ 	.word	index@(.nv.constant0._Z17updateLayerBiasesiddPdS_S_)
        /*0090*/ 	.short	0x0380
        /*0092*/ 	.short	0x0030


	//----- nvinfo : EIATTR_SW_WAR
	.align		4
.L_103:
        /*0094*/ 	.byte	0x04, 0x36
        /*0096*/ 	.short	(.L_105 - .L_104)
.L_104:
        /*0098*/ 	.word	0x00000008
.L_105:


//--------------------- .nv.info._Z18updateLayerWeightsiiddPdS_S_S_ --------------------------
	.section	.nv.info._Z18updateLayerWeightsiiddPdS_S_S_,"",@"SHT_CUDA_INFO"
	.sectionflags	@""
	.align	4


	//----- nvinfo : EIATTR_CUDA_API_VERSION
	.align		4
        /*0000*/ 	.byte	0x04, 0x37
        /*0002*/ 	.short	(.L_107 - .L_106)
.L_106:
        /*0004*/ 	.word	0x00000082


	//----- nvinfo : EIATTR_KPARAM_INFO
	.align		4
.L_107:
        /*0008*/ 	.byte	0x04, 0x17
        /*000a*/ 	.short	(.L_109 - .L_108)
.L_108:
        /*000c*/ 	.word	0x00000000
        /*0010*/ 	.short	0x0007
        /*0012*/ 	.short	0x0030
        /*0014*/ 	.byte	0x00, 0xf5, 0x21, 0x00


	//----- nvinfo : EIATTR_KPARAM_INFO
	.align		4
.L_109:
        /*0018*/ 	.byte	0x04, 0x17
        /*001a*/ 	.short	(.L_111 - .L_110)
.L_110:
        /*001c*/ 	.word	0x00000000
        /*0020*/ 	.short	0x0006
        /*0022*/ 	.short	0x0028
        /*0024*/ 	.byte	0x00, 0xf5, 0x21, 0x00


	//----- nvinfo : EIATTR_KPARAM_INFO
	.align		4
.L_111:
        /*0028*/ 	.byte	0x04, 0x17
        /*002a*/ 	.short	(.L_113 - .L_112)
.L_112:
        /*002c*/ 	.word	0x00000000
        /*0030*/ 	.short	0x0005
        /*0032*/ 	.short	0x0020
        /*0034*/ 	.byte	0x00, 0xf5, 0x21, 0x00


	//----- nvinfo : EIATTR_KPARAM_INFO
	.align		4
.L_113:
        /*0038*/ 	.byte	0x04, 0x17
        /*003a*/ 	.short	(.L_115 - .L_114)
.L_114:
        /*003c*/ 	.word	0x00000000
        /*0040*/ 	.short	0x0004
        /*0042*/ 	.short	0x0018
        /*0044*/ 	.byte	0x00, 0xf5, 0x21, 0x00


	//----- nvinfo : EIATTR_KPARAM_INFO
	.align		4
.L_115:
        /*0048*/ 	.byte	0x04, 0x17
        /*004a*/ 	.short	(.L_117 - .L_116)
.L_116:
        /*004c*/ 	.word	0x00000000
        /*0050*/ 	.short	0x0003
        /*0052*/ 	.short	0x0010
        /*0054*/ 	.byte	0x00, 0xf0, 0x21, 0x00


	//----- nvinfo : EIATTR_KPARAM_INFO
	.align		4
.L_117:
        /*0058*/ 	.byte	0x04, 0x17
        /*005a*/ 	.short	(.L_119 - .L_118)
.L_118:
        /*005c*/ 	.word	0x00000000
        /*0060*/ 	.short	0x0002
        /*0062*/ 	.short	0x0008
        /*0064*/ 	.byte	0x00, 0xf0, 0x21, 0x00


	//----- nvinfo : EIATTR_KPARAM_INFO
	.align		4
.L_119:
        /*0068*/ 	.byte	0x04, 0x17
        /*006a*/ 	.short	(.L_121 - .L_120)
.L_120:
        /*006c*/ 	.word	0x00000000
        /*0070*/ 	.short	0x0001
        /*0072*/ 	.short	0x0004
        /*0074*/ 	.byte	0x00, 0xf0, 0x11, 0x00


	//----- nvinfo : EIATTR_KPARAM_INFO
	.align		4
.L_121:
        /*0078*/ 	.byte	0x04, 0x17
        /*007a*/ 	.short	(.L_123 - .L_122)
.L_122:
        /*007c*/ 	.word	0x00000000
        /*0080*/ 	.short	0x0000
        /*0082*/ 	.short	0x0000
        /*0084*/ 	.byte	0x00, 0xf0, 0x11, 0x00


	//----- nvinfo : EIATTR_SPARSE_MMA_MASK
	.align		4
.L_123:
        /*0088*/ 	.byte	0x03, 0x50
        /*008a*/ 	.short	0x0000


	//----- nvinfo : EIATTR_MAXREG_COUNT
	.align		4
        /*008c*/ 	.byte	0x03, 0x1b
        /*008e*/ 	.short	0x00ff


	//----- nvinfo : EIATTR_MERCURY_ISA_VERSION
	.align		4
        /*0090*/ 	.byte	0x03, 0x5f
        /*0092*/ 	.short	0x0101


	//----- nvinfo : EIATTR_VRC_CTA_INIT_COUNT
	.align		4
        /*0094*/ 	.byte	0x02, 0x4a
	.zero		1
	.zero		1


	//----- nvinfo : EIATTR_EXIT_INSTR_OFFSETS
	.align		4
        /*0098*/ 	.byte	0x04, 0x1c
        /*009a*/ 	.short	(.L_125 - .L_124)


	//   ....[0]....
.L_124:
        /*009c*/ 	.word	0x00000080


	//   ....[1]....
        /*00a0*/ 	.word	0x00000470


	//----- nvinfo : EIATTR_CRS_STACK_SIZE
	.align		4
.L_125:
        /*00a4*/ 	.byte	0x04, 0x1e
        /*00a6*/ 	.short	(.L_127 - .L_126)
.L_126:
        /*00a8*/ 	.word	0x00000000


	//----- nvinfo : EIATTR_CBANK_PARAM_SIZE
	.align		4
.L_127:
        /*00ac*/ 	.byte	0x03, 0x19
        /*00ae*/ 	.short	0x0038


	//----- nvinfo : EIATTR_PARAM_CBANK
	.align		4
        /*00b0*/ 	.byte	0x04, 0x0a
        /*00b2*/ 	.short	(.L_129 - .L_128)
	.align		4
.L_128:
        /*00b4*/ 	.word	index@(.nv.constant0._Z18updateLayerWeightsiiddPdS_S_S_)
        /*00b8*/ 	.short	0x0380
        /*00ba*/ 	.short	0x0038


	//----- nvinfo : EIATTR_SW_WAR
	.align		4
.L_129:
        /*00bc*/ 	.byte	0x04, 0x36
        /*00be*/ 	.short	(.L_131 - .L_130)
.L_130:
        /*00c0*/ 	.word	0x00000008
.L_131:


//--------------------- .nv.info._Z14hiddenGradientiiiPdS_S_ --------------------------
	.section	.nv.info._Z14hiddenGradientiiiPdS_S_,"",@"SHT_CUDA_INFO"
	.sectionflags	@""
	.align	4


	//----- nvinfo : EIATTR_CUDA_API_VERSION
	.align		4
        /*0000*/ 	.byte	0x04, 0x37
        /*0002*/ 	.short	(.L_133 - .L_132)
.L_132:
        /*0004*/ 	.word	0x00000082


	//----- nvinfo : EIATTR_KPARAM_INFO
	.align		4
.L_133:
        /*0008*/ 	.byte	0x04, 0x17
        /*000a*/ 	.short	(.L_135 - .L_134)
.L_134:
        /*000c*/ 	.word	0x00000000
        /*0010*/ 	.short	0x0005
        /*0012*/ 	.short	0x0020
        /*0014*/ 	.byte	0x00, 0xf5, 0x21, 0x00


	//----- nvinfo : EIATTR_KPARAM_INFO
	.align		4
.L_135:
        /*0018*/ 	.byte	0x04, 0x17
        /*001a*/ 	.short	(.L_137 - .L_136)
.L_136:
        /*001c*/ 	.word	0x00000000
        /*0020*/ 	.short	0x0004
        /*0022*/ 	.short	0x0018
        /*0024*/ 	.byte	0x00, 0xf5, 0x21, 0x00


	//----- nvinfo : EIATTR_KPARAM_INFO
	.align		4
.L_137:
        /*0028*/ 	.byte	0x04, 0x17
        /*002a*/ 	.short	(.L_139 - .L_138)
.L_138:
        /*002c*/ 	.word	0x00000000
        /*0030*/ 	.short	0x0003
        /*0032*/ 	.short	0x0010
        /*0034*/ 	.byte	0x00, 0xf5, 0x21, 0x00


	//----- nvinfo : EIATTR_KPARAM_INFO
	.align		4
.L_139:
        /*0038*/ 	.byte	0x04, 0x17
        /*003a*/ 	.short	(.L_141 - .L_140)
.L_140:
        /*003c*/ 	.word	0x00000000
        /*0040*/ 	.short	0x0002
        /*0042*/ 	.short	0x0008
        /*0044*/ 	.byte	0x00, 0xf0, 0x11, 0x00


	//----- nvinfo : EIATTR_KPARAM_INFO
	.align		4
.L_141:
        /*0048*/ 	.byte	0x04, 0x17
        /*004a*/ 	.short	(.L_143 - .L_142)
.L_142:
        /*004c*/ 	.word	0x00000000
        /*0050*/ 	.short	0x0001
        /*0052*/ 	.short	0x0004
        /*0054*/ 	.byte	0x00, 0xf0, 0x11, 0x00


	//----- nvinfo : EIATTR_KPARAM_INFO
	.align		4
.L_143:
        /*0058*/ 	.byte	0x04, 0x17
        /*005a*/ 	.short	(.L_145 - .L_144)
.L_144:
        /*005c*/ 	.word	0x00000000
        /*0060*/ 	.short	0x0000
        /*0062*/ 	.short	0x0000
        /*0064*/ 	.byte	0x00, 0xf0, 0x11, 0x00


	//----- nvinfo : EIATTR_SPARSE_MMA_MASK
	.align		4
.L_145:
        /*0068*/ 	.byte	0x03, 0x50
        /*006a*/ 	.short	0x0000


	//----- nvinfo : EIATTR_MAXREG_COUNT
	.align		4
        /*006c*/ 	.byte	0x03, 0x1b
        /*006e*/ 	.short	0x00ff


	//----- nvinfo : EIATTR_MERCURY_ISA_VERSION
	.align		4
        /*0070*/ 	.byte	0x03, 0x5f
        /*0072*/ 	.short	0x0101


	//----- nvinfo : EIATTR_VRC_CTA_INIT_COUNT
	.align		4
        /*0074*/ 	.byte	0x02, 0x4a
	.zero		1
	.zero		1


	//----- nvinfo : EIATTR_EXIT_INSTR_OFFSETS
	.align		4
        /*0078*/ 	.byte	0x04, 0x1c
        /*007a*/ 	.short	(.L_147 - .L_146)


	//   ....[0]....
.L_146:
        /*007c*/ 	.word	0x00000c40


	//----- nvinfo : EIATTR_CRS_STACK_SIZE
	.align		4
.L_147:
        /*0080*/ 	.byte	0x04, 0x1e
        /*0082*/ 	.short	(.L_149 - .L_148)
.L_148:
        /*0084*/ 	.word	0x00000000


	//----- nvinfo : EIATTR_CBANK_PARAM_SIZE
	.align		4
.L_149:
        /*0088*/ 	.byte	0x03, 0x19
        /*008a*/ 	.short	0x0028


	//----- nvinfo : EIATTR_PARAM_CBANK
	.align		4
        /*008c*/ 	.byte	0x04, 0x0a
        /*008e*/ 	.short	(.L_151 - .L_150)
	.align		4
.L_150:
        /*0090*/ 	.word	index@(.nv.constant0._Z14hiddenGradientiiiPdS_S_)
        /*0094*/ 	.short	0x0380
        /*0096*/ 	.short	0x0028


	//----- nvinfo : EIATTR_SW_WAR
	.align		4
.L_151:
        /*0098*/ 	.byte	0x04, 0x36
        /*009a*/ 	.short	(.L_153 - .L_152)
.L_152:
        /*009c*/ 	.word	0x00000008
.L_153:


//--------------------- .nv.info._Z13reluDerivCUDAiPdS_ --------------------------
	.section	.nv.info._Z13reluDerivCUDAiPdS_,"",@"SHT_CUDA_INFO"
	.sectionflags	@""
	.align	4


	//----- nvinfo : EIATTR_CUDA_API_VERSION
	.align		4
        /*0000*/ 	.byte	0x04, 0x37
        /*0002*/ 	.short	(.L_155 - .L_154)
.L_154:
        /*0004*/ 	.word	0x00000082


	//----- nvinfo : EIATTR_KPARAM_INFO
	.align		4
.L_155:
        /*0008*/ 	.byte	0x04, 0x17
        /*000a*/ 	.short	(.L_157 - .L_156)
.L_156:
        /*000c*/ 	.word	0x00000000
        /*0010*/ 	.short	0x0002
        /*0012*/ 	.short	0x0010
        /*0014*/ 	.byte	0x00, 0xf5, 0x21, 0x00


	//----- nvinfo : EIATTR_KPARAM_INFO
	.align		4
.L_157:
        /*0018*/ 	.byte	0x04, 0x17
        /*001a*/ 	.short	(.L_159 - .L_158)
.L_158:
        /*001c*/ 	.word	0x00000000
        /*0020*/ 	.short	0x0001
        /*0022*/ 	.short	0x0008
        /*0024*/ 	.byte	0x00, 0xf5, 0x21, 0x00


	//----- nvinfo : EIATTR_KPARAM_INFO
	.align		4
.L_159:
        /*0028*/ 	.byte	0x04, 0x17
        /*002a*/ 	.short	(.L_161 - .L_160)
.L_160:
        /*002c*/ 	.word	0x00000000
        /*0030*/ 	.short	0x0000
        /*0032*/ 	.short	0x0000
        /*0034*/ 	.byte	0x00, 0xf0, 0x11, 0x00


	//----- nvinfo : EIATTR_SPARSE_MMA_MASK
	.align		4
.L_161:
        /*0038*/ 	.byte	0x03, 0x50
        /*003a*/ 	.short	0x0000


	//----- nvinfo : EIATTR_MAXREG_COUNT
	.align		4
        /*003c*/ 	.byte	0x03, 0x1b
        /*003e*/ 	.short	0x00ff


	//----- nvinfo : EIATTR_MERCURY_ISA_VERSION
	.align		4
        /*0040*/ 	.byte	0x03, 0x5f
        /*0042*/ 	.short	0x0101


	//----- nvinfo : EIATTR_VRC_CTA_INIT_COUNT
	.align		4
        /*0044*/ 	.byte	0x02, 0x4a
	.zero		1
	.zero		1


	//----- nvinfo : EIATTR_EXIT_INSTR_OFFSETS
	.align		4
        /*0048*/ 	.byte	0x04, 0x1c
        /*004a*/ 	.short	(.L_163 - .L_162)


	//   ....[0]....
.L_162:
        /*004c*/ 	.word	0x00000070


	//   ....[1]....
        /*0050*/ 	.word	0x000000d0


	//   ....[2]....
        /*0054*/ 	.word	0x00000130


	//----- nvinfo : EIATTR_CBANK_PARAM_SIZE
	.align		4
.L_163:
        /*0058*/ 	.byte	0x03, 0x19
        /*005a*/ 	.short	0x0018


	//----- nvinfo : EIATTR_PARAM_CBANK
	.align		4
        /*005c*/ 	.byte	0x04, 0x0a
        /*005e*/ 	.short	(.L_165 - .L_164)
	.align		4
.L_164:
        /*0060*/ 	.word	index@(.nv.constant0._Z13reluDerivCUDAiPdS_)
        /*0064*/ 	.short	0x0380
        /*0066*/ 	.short	0x0018


	//----- nvinfo : EIATTR_SW_WAR
	.align		4
.L_165:
        /*0068*/ 	.byte	0x04, 0x36
        /*006a*/ 	.short	(.L_167 - .L_166)
.L_166:
        /*006c*/ 	.word	0x00000008
.L_167:


//--------------------- .nv.info._Z8reluCUDAPdS_i --------------------------
	.section	.nv.info._Z8reluCUDAPdS_i,"",@"SHT_CUDA_INFO"
	.sectionflags	@""
	.align	4


	//----- nvinfo : EIATTR_CUDA_API_VERSION
	.align		4
        /*0000*/ 	.byte	0x04, 0x37
        /*0002*/ 	.short	(.L_169 - .L_168)
.L_168:
        /*0004*/ 	.word	0x00000082


	//----- nvinfo : EIATTR_KPARAM_INFO
	.align		4
.L_169:
        /*0008*/ 	.byte	0x04, 0x17
        /*000a*/ 	.short	(.L_171 - .L_170)
.L_170:
        /*000c*/ 	.word	0x00000000
        /*0010*/ 	.short	0x0002
        /*0012*/ 	.short	0x0010
        /*0014*/ 	.byte	0x00, 0xf0, 0x11, 0x00


	//----- nvinfo : EIATTR_KPARAM_INFO
	.align		4
.L_171:
        /*0018*/ 	.byte	0x04, 0x17
        /*001a*/ 	.short	(.L_173 - .L_172)
.L_172:
        /*001c*/ 	.word	0x00000000
        /*0020*/ 	.short	0x0001
        /*0022*/ 	.short	0x0008
        /*0024*/ 	.byte	0x00, 0xf5, 0x21, 0x00


	//----- nvinfo : EIATTR_KPARAM_INFO
	.align		4
.L_173:
        /*0028*/ 	.byte	0x04, 0x17
        /*002a*/ 	.short	(.L_175 - .L_174)
.L_174:
        /*002c*/ 	.word	0x00000000
        /*0030*/ 	.short	0x0000
        /*0032*/ 	.short	0x0000
        /*0034*/ 	.byte	0x00, 0xf5, 0x21, 0x00


	//----- nvinfo : EIATTR_SPARSE_MMA_MASK
	.align		4
.L_175:
        /*0038*/ 	.byte	0x03, 0x50
        /*003a*/ 	.short	0x0000


	//----- nvinfo : EIATTR_MAXREG_COUNT
	.align		4
        /*003c*/ 	.byte	0x03, 0x1b
        /*003e*/ 	.short	0x00ff


	//----- nvinfo : EIATTR_MERCURY_ISA_VERSION
	.align		4
        /*0040*/ 	.byte	0x03, 0x5f
        /*0042*/ 	.short	0x0101


	//----- nvinfo : EIATTR_VRC_CTA_INIT_COUNT
	.align		4
        /*0044*/ 	.byte	0x02, 0x4a
	.zero		1
	.zero		1


	//----- nvinfo : EIATTR_EXIT_INSTR_OFFSETS
	.align		4
        /*0048*/ 	.byte	0x04, 0x1c
        /*004a*/ 	.short	(.L_177 - .L_176)


	//   ....[0]....
.L_176:
        /*004c*/ 	.word	0x00000070


	//   ....[1]....
        /*0050*/ 	.word	0x00000100


	//   ....[2]....
        /*0054*/ 	.word	0x00000140


	//----- nvinfo : EIATTR_CBANK_PARAM_SIZE
	.align		4
.L_177:
        /*0058*/ 	.byte	0x03, 0x19
        /*005a*/ 	.short	0x0014


	//----- nvinfo : EIATTR_PARAM_CBANK
	.align		4
        /*005c*/ 	.byte	0x04, 0x0a
        /*005e*/ 	.short	(.L_179 - .L_178)
	.align		4
.L_178:
        /*0060*/ 	.word	index@(.nv.constant0._Z8reluCUDAPdS_i)
        /*0064*/ 	.short	0x0380
        /*0066*/ 	.short	0x0014


	//----- nvinfo : EIATTR_SW_WAR
	.align		4
.L_179:
        /*0068*/ 	.byte	0x04, 0x36
        /*006a*/ 	.short	(.L_181 - .L_180)
.L_180:
        /*006c*/ 	.word	0x00000008
.L_181:


//--------------------- .nv.info._Z16softmaxDerivCUDAiPdS_S_ --------------------------
	.section	.nv.info._Z16softmaxDerivCUDAiPdS_S_,"",@"SHT_CUDA_INFO"
	.sectionflags	@""
	.align	4


	//----- nvinfo : EIATTR_CUDA_API_VERSION
	.align		4
        /*0000*/ 	.byte	0x04, 0x37
        /*0002*/ 	.short	(.L_183 - .L_182)
.L_182:
        /*0004*/ 	.word	0x00000082


	//----- nvinfo : EIATTR_KPARAM_INFO
	.align		4
.L_183:
        /*0008*/ 	.byte	0x04, 0x17
        /*000a*/ 	.short	(.L_185 - .L_184)
.L_184:
        /*000c*/ 	.word	0x00000000
        /*0010*/ 	.short	0x0003
        /*0012*/ 	.short	0x0018
        /*0014*/ 	.byte	0x00, 0xf5, 0x21, 0x00


	//----- nvinfo : EIATTR_KPARAM_INFO
	.align		4
.L_185:
        /*0018*/ 	.byte	0x04, 0x17
        /*001a*/ 	.short	(.L_187 - .L_186)
.L_186:
        /*001c*/ 	.word	0x00000000
        /*0020*/ 	.short	0x0002
        /*0022*/ 	.short	0x0010
        /*0024*/ 	.byte	0x00, 0xf5, 0x21, 0x00


	//----- nvinfo : EIATTR_KPARAM_INFO
	.align		4
.L_187:
        /*0028*/ 	.byte	0x04, 0x17
        /*002a*/ 	.short	(.L_189 - .L_188)
.L_188:
        /*002c*/ 	.word	0x00000000
        /*0030*/ 	.short	0x0001
        /*0032*/ 	.short	0x0008
        /*0034*/ 	.byte	0x00, 0xf5, 0x21, 0x00


	//----- nvinfo : EIATTR_KPARAM_INFO
	.align		4
.L_189:
        /*0038*/ 	.byte	0x04, 0x17
        /*003a*/ 	.short	(.L_191 - .L_190)
.L_190:
        /*003c*/ 	.word	0x00000000
        /*0040*/ 	.short	0x0000
        /*0042*/ 	.short	0x0000
        /*0044*/ 	.byte	0x00, 0xf0, 0x11, 0x00


	//----- nvinfo : EIATTR_SPARSE_MMA_MASK
	.align		4
.L_191:
        /*0048*/ 	.byte	0x03, 0x50
        /*004a*/ 	.short	0x0000


	//----- nvinfo : EIATTR_MAXREG_COUNT
	.align		4
        /*004c*/ 	.byte	0x03, 0x1b
        /*004e*/ 	.short	0x00ff


	//----- nvinfo : EIATTR_MERCURY_ISA_VERSION
	.align		4
        /*0050*/ 	.byte	0x03, 0x5f
        /*0052*/ 	.short	0x0101


	//----- nvinfo : EIATTR_VRC_CTA_INIT_COUNT
	.align		4
        /*0054*/ 	.byte	0x02, 0x4a
	.zero		1
	.zero		1


	//----- nvinfo : EIATTR_EXIT_INSTR_OFFSETS
	.align		4
        /*0058*/ 	.byte	0x04, 0x1c
        /*005a*/ 	.short	(.L_193 - .L_192)


	//   ....[0]....
.L_192:
        /*005c*/ 	.word	0x00000070


	//   ....[1]....
        /*0060*/ 	.word	0x00000130


	//----- nvinfo : EIATTR_CBANK_PARAM_SIZE
	.align		4
.L_193:
        /*0064*/ 	.byte	0x03, 0x19
        /*0066*/ 	.short	0x0020


	//----- nvinfo : EIATTR_PARAM_CBANK
	.align		4
        /*0068*/ 	.byte	0x04, 0x0a
        /*006a*/ 	.short	(.L_195 - .L_194)
	.align		4
.L_194:
        /*006c*/ 	.word	index@(.nv.constant0._Z16softmaxDerivCUDAiPdS_S_)
        /*0070*/ 	.short	0x0380
        /*0072*/ 	.short	0x0020


	//----- nvinfo : EIATTR_SW_WAR
	.align		4
.L_195:
        /*0074*/ 	.byte	0x04, 0x36
        /*0076*/ 	.short	(.L_197 - .L_196)
.L_196:
        /*0078*/ 	.word	0x00000008
.L_197:


//--------------------- .nv.info._Z11softmaxCUDAidPdS_ --------------------------
	.section	.nv.info._Z11softmaxCUDAidPdS_,"",@"SHT_CUDA_INFO"
	.sectionflags	@""
	.align	4


	//----- nvinfo : EIATTR_CUDA_API_VERSION
	.align		4
        /*0000*/ 	.byte	0x04, 0x37
        /*0002*/ 	.short	(.L_199 - .L_198)
.L_198:
        /*0004*/ 	.word	0x00000082


	//----- nvinfo : EIATTR_KPARAM_INFO
	.align		4
.L_199:
        /*0008*/ 	.byte	0x04, 0x17
        /*000a*/ 	.short	(.L_201 - .L_200)
.L_200:
        /*000c*/ 	.word	0x00000000
        /*0010*/ 	.short	0x0003
        /*0012*/ 	.short	0x0018
        /*0014*/ 	.byte	0x00, 0xf5, 0x21, 0x00


	//----- nvinfo : EIATTR_KPARAM_INFO
	.align		4
.L_201:
        /*0018*/ 	.byte	0x04, 0x17
        /*001a*/ 	.short	(.L_203 - .L_202)
.L_202:
        /*001c*/ 	.word	0x00000000
        /*0020*/ 	.short	0x0002
        /*0022*/ 	.short	0x0010
        /*0024*/ 	.byte	0x00, 0xf5, 0x21, 0x00


	//----- nvinfo : EIATTR_KPARAM_INFO
	.align		4
.L_203:
        /*0028*/ 	.byte	0x04, 0x17
        /*002a*/ 	.short	(.L_205 - .L_204)
.L_204:
        /*002c*/ 	.word	0x00000000
        /*0030*/ 	.short	0x0001
        /*0032*/ 	.short	0x0008
        /*0034*/ 	.byte	0x00, 0xf0, 0x21, 0x00


	//----- nvinfo : EIATTR_KPARAM_INFO
	.align		4
.L_205:
        /*0038*/ 	.byte	0x04, 0x17
        /*003a*/ 	.short	(.L_207 - .L_206)
.L_206:
        /*003c*/ 	.word	0x00000000
        /*0040*/ 	.short	0x0000
        /*0042*/ 	.short	0x0000
        /*0044*/ 	.byte	0x00, 0xf0, 0x11, 0x00


	//----- nvinfo : EIATTR_SPARSE_MMA_MASK
	.align		4
.L_207:
        /*0048*/ 	.byte	0x03, 0x50
        /*004a*/ 	.short	0x0000


	//----- nvinfo : EIATTR_MAXREG_COUNT
	.align		4
        /*004c*/ 	.byte	0x03, 0x1b
        /*004e*/ 	.short	0x00ff


	//----- nvinfo : EIATTR_MERCURY_ISA_VERSION
	.align		4
        /*0050*/ 	.byte	0x03, 0x5f
        /*0052*/ 	.short	0x0101


	//----- nvinfo : EIATTR_VRC_CTA_INIT_COUNT
	.align		4
        /*0054*/ 	.byte	0x02, 0x4a
	.zero		1
	.zero		1


	//----- nvinfo : EIATTR_EXIT_INSTR_OFFSETS
	.align		4
        /*0058*/ 	.byte	0x04, 0x1c
        /*005a*/ 	.short	(.L_209 - .L_208)


	//   ....[0]....
.L_208:
        /*005c*/ 	.word	0x00000070


	//   ....[1]....
        /*0060*/ 	.word	0x00000600


	//----- nvinfo : EIATTR_CRS_STACK_SIZE
	.align		4
.L_209:
        /*0064*/ 	.byte	0x04, 0x1e
        /*0066*/ 	.short	(.L_211 - .L_210)
.L_210:
        /*0068*/ 	.word	0x00000000


	//----- nvinfo : EIATTR_CBANK_PARAM_SIZE
	.align		4
.L_211:
        /*006c*/ 	.byte	0x03, 0x19
        /*006e*/ 	.short	0x0020


	//----- nvinfo : EIATTR_PARAM_CBANK
	.align		4
        /*0070*/ 	.byte	0x04, 0x0a
        /*0072*/ 	.short	(.L_213 - .L_212)
	.align		4
.L_212:
        /*0074*/ 	.word	index@(.nv.constant0._Z11softmaxCUDAidPdS_)
        /*0078*/ 	.short	0x0380
        /*007a*/ 	.short	0x0020


	//----- nvinfo : EIATTR_SW_WAR
	.align		4
.L_213:
        /*007c*/ 	.byte	0x04, 0x36
        /*007e*/ 	.short	(.L_215 - .L_214)
.L_214:
        /*0080*/ 	.word	0x00000008
.L_215:


//--------------------- .nv.info._Z20layerWeightedSumCUDAiiPdS_S_ --------------------------
	.section	.nv.info._Z20layerWeightedSumCUDAiiPdS_S_,"",@"SHT_CUDA_INFO"
	.sectionflags	@""
	.align	4


	//----- nvinfo : EIATTR_CUDA_API_VERSION
	.align		4
        /*0000*/ 	.byte	0x04, 0x37
        /*0002*/ 	.short	(.L_217 - .L_216)
.L_216:
        /*0004*/ 	.word	0x00000082


	//----- nvinfo : EIATTR_KPARAM_INFO
	.align		4
.L_217:
        /*0008*/ 	.byte	0x04, 0x17
        /*000a*/ 	.short	(.L_219 - .L_218)
.L_218:
        /*000c*/ 	.word	0x00000000
        /*0010*/ 	.short	0x0004
        /*0012*/ 	.short	0x0018
        /*0014*/ 	.byte	0x00, 0xf5, 0x21, 0x00


	//----- nvinfo : EIATTR_KPARAM_INFO
	.align		4
.L_219:
        /*0018*/ 	.byte	0x04, 0x17
        /*001a*/ 	.short	(.L_221 - .L_220)
.L_220:
        /*001c*/ 	.word	0x00000000
        /*0020*/ 	.short	0x0003
        /*0022*/ 	.short	0x0010
        /*0024*/ 	.byte	0x00, 0xf5, 0x21, 0x00


	//----- nvinfo : EIATTR_KPARAM_INFO
	.align		4
.L_221:
        /*0028*/ 	.byte	0x04, 0x17
        /*002a*/ 	.short	(.L_223 - .L_222)
.L_222:
        /*002c*/ 	.word	0x00000000
        /*0030*/ 	.short	0x0002
        /*0032*/ 	.short	0x0008
        /*0034*/ 	.byte	0x00, 0xf5, 0x21, 0x00


	//----- nvinfo : EIATTR_KPARAM_INFO
	.align		4
.L_223:
        /*0038*/ 	.byte	0x04, 0x17
        /*003a*/ 	.short	(.L_225 - .L_224)
.L_224:
        /*003c*/ 	.word	0x00000000
        /*0040*/ 	.short	0x0001
        /*0042*/ 	.short	0x0004
        /*0044*/ 	.byte	0x00, 0xf0, 0x11, 0x00


	//----- nvinfo : EIATTR_KPARAM_INFO
	.align		4
.L_225:
        /*0048*/ 	.byte	0x04, 0x17
        /*004a*/ 	.short	(.L_227 - .L_226)
.L_226:
        /*004c*/ 	.word	0x00000000
        /*0050*/ 	.short	0x0000
        /*0052*/ 	.short	0x0000
        /*0054*/ 	.byte	0x00, 0xf0, 0x11, 0x00


	//----- nvinfo : EIATTR_SPARSE_MMA_MASK
	.align		4
.L_227:
        /*0058*/ 	.byte	0x03, 0x50
        /*005a*/ 	.short	0x0000


	//----- nvinfo : EIATTR_MAXREG_COUNT
	.align		4
        /*005c*/ 	.byte	0x03, 0x1b
        /*005e*/ 	.short	0x00ff


	//----- nvinfo : EIATTR_MERCURY_ISA_VERSION
	.align		4
        /*0060*/ 	.byte	0x03, 0x5f
        /*0062*/ 	.short	0x0101


	//----- nvinfo : EIATTR_VRC_CTA_INIT_COUNT
	.align		4
        /*0064*/ 	.byte	0x02, 0x4a
	.zero		1
	.zero		1


	//----- nvinfo : EIATTR_EXIT_INSTR_OFFSETS
	.align		4
        /*0068*/ 	.byte	0x04, 0x1c
        /*006a*/ 	.short	(.L_229 - .L_228)


	//   ....[0]....
.L_228:
        /*006c*/ 	.word	0x00000080


	//   ....[1]....
        /*0070*/ 	.word	0x00000290


	//----- nvinfo : EIATTR_CBANK_PARAM_SIZE
	.align		4
.L_229:
        /*0074*/ 	.byte	0x03, 0x19
        /*0076*/ 	.short	0x0020


	//----- nvinfo : EIATTR_PARAM_CBANK
	.align		4
        /*0078*/ 	.byte	0x04, 0x0a
        /*007a*/ 	.short	(.L_231 - .L_230)
	.align		4
.L_230:
        /*007c*/ 	.word	index@(.nv.constant0._Z20layerWeightedSumCUDAiiPdS_S_)
        /*0080*/ 	.short	0x0380
        /*0082*/ 	.short	0x0020


	//----- nvinfo : EIATTR_SW_WAR
	.align		4
.L_231:
        /*0084*/ 	.byte	0x04, 0x36
        /*0086*/ 	.short	(.L_233 - .L_232)
.L_232:
        /*0088*/ 	.word	0x00000008
.L_233:


//--------------------- .nv.info._Z9neuronSumiiPdS_S_ --------------------------
	.section	.nv.info._Z9neuronSumiiPdS_S_,"",@"SHT_CUDA_INFO"
	.sectionflags	@""
	.align	4


	//----- nvinfo : EIATTR_CUDA_API_VERSION
	.align		4
        /*0000*/ 	.byte	0x04, 0x37
        /*0002*/ 	.short	(.L_235 - .L_234)
.L_234:
        /*0004*/ 	.word	0x00000082


	//----- nvinfo : EIATTR_KPARAM_INFO
	.align		4
.L_235:
        /*0008*/ 	.byte	0x04, 0x17
        /*000a*/ 	.short	(.L_237 - .L_236)
.L_236:
        /*000c*/ 	.word	0x00000000
        /*0010*/ 	.short	0x0004
        /*0012*/ 	.short	0x0018
        /*0014*/ 	.byte	0x00, 0xf5, 0x21, 0x00


	//----- nvinfo : EIATTR_KPARAM_INFO
	.align		4
.L_237:
        /*0018*/ 	.byte	0x04, 0x17
        /*001a*/ 	.short	(.L_239 - .L_238)
.L_238:
        /*001c*/ 	.word	0x00000000
        /*0020*/ 	.short	0x0003
        /*0022*/ 	.short	0x0010
        /*0024*/ 	.byte	0x00, 0xf5, 0x21, 0x00


	//----- nvinfo : EIATTR_KPARAM_INFO
	.align		4
.L_239:
        /*0028*/ 	.byte	0x04, 0x17
        /*002a*/ 	.short	(.L_241 - .L_240)
.L_240:
        /*002c*/ 	.word	0x00000000
        /*0030*/ 	.short	0x0002
        /*0032*/ 	.short	0x0008
        /*0034*/ 	.byte	0x00, 0xf5, 0x21, 0x00


	//----- nvinfo : EIATTR_KPARAM_INFO
	.align		4
.L_241:
        /*0038*/ 	.byte	0x04, 0x17
        /*003a*/ 	.short	(.L_243 - .L_242)
.L_242:
        /*003c*/ 	.word	0x00000000
        /*0040*/ 	.short	0x0001
        /*0042*/ 	.short	0x0004
        /*0044*/ 	.byte	0x00, 0xf0, 0x11, 0x00


	//----- nvinfo : EIATTR_KPARAM_INFO
	.align		4
.L_243:
        /*0048*/ 	.byte	0x04, 0x17
        /*004a*/ 	.short	(.L_245 - .L_244)
.L_244:
        /*004c*/ 	.word	0x00000000
        /*0050*/ 	.short	0x0000
        /*0052*/ 	.short	0x0000
        /*0054*/ 	.byte	0x00, 0xf0, 0x11, 0x00


	//----- nvinfo : EIATTR_SPARSE_MMA_MASK
	.align		4
.L_245:
        /*0058*/ 	.byte	0x03, 0x50
        /*005a*/ 	.short	0x0000


	//----- nvinfo : EIATTR_MAXREG_COUNT
	.align		4
        /*005c*/ 	.byte	0x03, 0x1b
        /*005e*/ 	.short	0x00ff


	//----- nvinfo : EIATTR_MERCURY_ISA_VERSION
	.align		4
        /*0060*/ 	.byte	0x03, 0x5f
        /*0062*/ 	.short	0x0101


	//----- nvinfo : EIATTR_VRC_CTA_INIT_COUNT
	.align		4
        /*0064*/ 	.byte	0x02, 0x4a
	.zero		1
	.zero		1


	//----- nvinfo : EIATTR_EXIT_INSTR_OFFSETS
	.align		4
        /*0068*/ 	.byte	0x04, 0x1c
        /*006a*/ 	.short	(.L_247 - .L_246)


	//   ....[0]....
.L_246:
        /*006c*/ 	.word	0x00000070


	//   ....[1]....
        /*0070*/ 	.word	0x000007e0


	//----- nvinfo : EIATTR_CBANK_PARAM_SIZE
	.align		4
.L_247:
        /*0074*/ 	.byte	0x03, 0x19
        /*0076*/ 	.short	0x0020


	//----- nvinfo : EIATTR_PARAM_CBANK
	.align		4
        /*0078*/ 	.byte	0x04, 0x0a
        /*007a*/ 	.short	(.L_249 - .L_248)
	.align		4
.L_248:
        /*007c*/ 	.word	index@(.nv.constant0._Z9neuronSumiiPdS_S_)
        /*0080*/ 	.short	0x0380
        /*0082*/ 	.short	0x0020


	//----- nvinfo : EIATTR_SW_WAR
	.align		4
.L_249:
        /*0084*/ 	.byte	0x04, 0x36
        /*0086*/ 	.short	(.L_251 - .L_250)
.L_250:
        /*0088*/ 	.word	0x00000008
.L_251:


//--------------------- .nv.callgraph             --------------------------
	.section	.nv.callgraph,"",@"SHT_CUDA_CALLGRAPH"
	.align	4
	.sectionentsize	8
	.align		4
        /*0000*/ 	.word	0x00000000
	.align		4
        /*0004*/ 	.word	0xffffffff
	.align		4
        /*0008*/ 	.word	0x00000000
	.align		4
        /*000c*/ 	.word	0xfffffffe
	.align		4
        /*0010*/ 	.word	0x00000000
	.align		4
        /*0014*/ 	.word	0xfffffffd
	.align		4
        /*0018*/ 	.word	0x00000000
	.align		4
        /*001c*/ 	.word	0xfffffffc


//--------------------- .text._Z13dataNormalizeiiPdS_S_ --------------------------
	.section	.text._Z13dataNormalizeiiPdS_S_,"ax",@progbits
	.align	128
        .global         _Z13dataNormalizeiiPdS_S_
        .type           _Z13dataNormalizeiiPdS_S_,@function
        .size           _Z13dataNormalizeiiPdS_S_,(.L_x_79 - _Z13dataNormalizeiiPdS_S_)
        .other          _Z13dataNormalizeiiPdS_S_,@"STO_CUDA_ENTRY STV_DEFAULT"
_Z13dataNormalizeiiPdS_S_:
.text._Z13dataNormalizeiiPdS_S_:
[----:B------:R-:W-:Y:S01]  /*0000*/  LDC R1, c[0x0][0x37c] ;  /* 0x0000df00ff017b82 */ /* 0x000fe20000000800 */
[----:B------:R-:W0:Y:S07]  /*0010*/  S2R R8, SR_TID.X ;  /* 0x0000000000087919 */ /* 0x000e2e0000002100 */
[----:B------:R-:W1:Y:S01]  /*0020*/  S2UR UR4, SR_CTAID.X ;  /* 0x00000000000479c3 */ /* 0x000e620000002500 */
[----:B------:R-:W1:Y:S07]  /*0030*/  LDCU UR5, c[0x0][0x360] ;  /* 0x00006c00ff0577ac */ /* 0x000e6e0008000800 */
[----:B------:R-:W2:Y:S01]  /*0040*/  LDC.64 R4, c[0x0][0x380] ;  /* 0x0000e000ff047b82 */ /* 0x000ea20000000a00 */
[----:B-1----:R-:W-:-:S06]  /*0050*/  UIMAD UR4, UR4, UR5, URZ ;  /* 0x00000005040472a4 */ /* 0x002fcc000f8e02ff */
[----:B0-----:R-:W-:Y:S01]  /*0060*/  VIADD R12, R8, UR4 ;  /* 0x00000004080c7c36 */ /* 0x001fe20008000000 */
[----:B--2---:R-:W-:-:S04]  /*0070*/  ISETP.GE.AND P0, PT, R4, 0x1, PT ;  /* 0x000000010400780c */ /* 0x004fc80003f06270 */
[----:B------:R-:W-:-:S13]  /*0080*/  ISETP.GE.OR P0, PT, R12, R5, !P0 ;  /* 0x000000050c00720c */ /* 0x000fda0004706670 */
[----:B------:R-:W-:Y:S05]  /*0090*/  @P0 EXIT ;  /* 0x000000000000094d */ /* 0x000fea0003800000 */
[----:B------:R-:W0:Y:S01]  /*00a0*/  LDC.64 R16, c[0x0][0x390] ;  /* 0x0000e400ff107b82 */ /* 0x000e220000000a00 */
[C---:B------:R-:W-:Y:S01]  /*00b0*/  ISETP.GE.U32.AND P0, PT, R4.reuse, 0x4, PT ;  /* 0x000000040400780c */ /* 0x040fe20003f06070 */
[----:B------:R-:W1:Y:S01]  /*00c0*/  LDCU.64 UR6, c[0x0][0x358] ;  /* 0x00006b00ff0677ac */ /* 0x000e620008000a00 */
[----:B------:R-:W-:Y:S01]  /*00d0*/  LOP3.LUT R3, R4, 0x3, RZ, 0xc0, !PT ;  /* 0x0000000304037812 */ /* 0x000fe200078ec0ff */
[----:B------:R-:W-:-:S04]  /*00e0*/  IMAD.MOV.U32 R10, RZ, RZ, RZ ;  /* 0x000000ffff0a7224 */ /* 0x000fc800078e00ff */
[----:B------:R-:W2:Y:S01]  /*00f0*/  LDC.64 R14, c[0x0][0x388] ;  /* 0x0000e200ff0e7b82 */ /* 0x000ea20000000a00 */
[----:B0-----:R-:W-:-:S04]  /*0100*/  IMAD.WIDE R16, R12, 0x8, R16 ;  /* 0x000000080c107825 */ /* 0x001fc800078e0210 */
[----:B--2---:R-:W-:Y:S01]  /*0110*/  IMAD.WIDE R14, R12, 0x8, R14 ;  /* 0x000000080c0e7825 */ /* 0x004fe200078e020e */
[----:B-1----:R-:W-:Y:S06]  /*0120*/  @!P0 BRA `(.L_x_0) ;  /* 0x0000000800548947 */ /* 0x002fec0003800000 */
[----:B------:R-:W-:Y:S01]  /*0130*/  LOP3.LUT R10, R4, 0x7ffffffc, RZ, 0xc0, !PT ;  /* 0x7ffffffc040a7812 */ /* 0x000fe200078ec0ff */
[C---:B------:R-:W-:Y:S01]  /*0140*/  IMAD R6, R5.reuse, 0x3, R12 ;  /* 0x0000000305067824 */ /* 0x040fe200078e020c */
[C---:B------:R-:W-:Y:S01]  /*0150*/  IADD3 R8, PT, PT, R5.reuse, UR4, R8 ;  /* 0x0000000405087c10 */ /* 0x040fe2000fffe008 */
[--C-:B------:R-:W-:Y:S02]  /*0160*/  IMAD R4, R5, 0x2, R12.reuse ;  /* 0x0000000205047824 */ /* 0x100fe400078e020c */
[----:B------:R-:W-:Y:S02]  /*0170*/  IMAD.MOV.U32 R2, RZ, RZ, R12 ;  /* 0x000000ffff027224 */ /* 0x000fe400078e000c */
[----:B------:R-:W-:-:S07]  /*0180*/  IMAD.MOV R0, RZ, RZ, -R10 ;  /* 0x000000ffff007224 */ /* 0x000fce00078e0a0a */
.L_x_20:
[----:B------:R-:W2:Y:S04]  /*0190*/  LDG.E.64 R20, desc[UR6][R16.64] ;  /* 0x0000000610147981 */ /* 0x000ea8000c1e1b00 */
[----:B01----:R-:W2:Y:S01]  /*01a0*/  LDG.E.64 R18, desc[UR6][R14.64] ;  /* 0x000000060e127981 */ /* 0x003ea2000c1e1b00 */
[----:B------:R-:W-:Y:S01]  /*01b0*/  VIADD R0, R0, 0x4 ;  /* 0x0000000400007836 */ /* 0x000fe20000000000 */
[----:B------:R-:W-:Y:S04]  /*01c0*/  BSSY.RECONVERGENT B1, `(.L_x_1) ;  /* 0x000001f000017945 */ /* 0x000fe80003800200 */
[----:B------:R-:W-:Y:S01]  /*01d0*/  ISETP.NE.AND P1, PT, R0, RZ, PT ;  /* 0x000000ff0000720c */ /* 0x000fe20003f25270 */
[----:B--2---:R-:W-:-:S08]  /*01e0*/  DADD R20, R20, -R18 ;  /* 0x0000000014147229 */ /* 0x004fd00000000812 */
[----:B------:R-:W-:-:S14]  /*01f0*/  DSETP.NEU.AND P0, PT, R20, RZ, PT ;  /* 0x000000ff1400722a */ /* 0x000fdc0003f0d000 */
[----:B------:R-:W0:Y:S02]  /*0200*/  @!P0 LDC.64 R22, c[0x0][0x398] ;  /* 0x0000e600ff168b82 */ /* 0x000e240000000a00 */
[----:B0-----:R-:W-:-:S05]  /*0210*/  @!P0 IMAD.WIDE R22, R2, 0x8, R22 ;  /* 0x0000000802168825 */ /* 0x001fca00078e0216 */
[----:B------:R0:W-:Y:S01]  /*0220*/  @!P0 STG.E.64 desc[UR6][R22.64], RZ ;  /* 0x000000ff16008986 */ /* 0x0001e2000c101b06 */
[----:B------:R-:W-:Y:S05]  /*0230*/  @!P0 BRA `(.L_x_2) ;  /* 0x00000000005c8947 */ /* 0x000fea0003800000 */
[----:B------:R-:W1:Y:S02]  /*0240*/  LDC.64 R32, c[0x0][0x398] ;  /* 0x0000e600ff207b82 */ /* 0x000e640000000a00 */
[----:B-1----:R-:W-:-:S05]  /*0250*/  IMAD.WIDE R32, R2, 0x8, R32 ;  /* 0x0000000802207825 */ /* 0x002fca00078e0220 */
[----:B0-----:R-:W2:Y:S01]  /*0260*/  LDG.E.64 R22, desc[UR6][R32.64] ;  /* 0x0000000620167981 */ /* 0x001ea2000c1e1b00 */
[----:B------:R-:W0:Y:S01]  /*0270*/  MUFU.RCP64H R25, R21 ;  /* 0x0000001500197308 */ /* 0x000e220000001800 */
[----:B------:R-:W-:Y:S01]  /*0280*/  IMAD.MOV.U32 R24, RZ, RZ, 0x1 ;  /* 0x00000001ff187424 */ /* 0x000fe200078e00ff */
[----:B------:R-:W-:Y:S05]  /*0290*/  BSSY.RECONVERGENT B2, `(.L_x_3) ;  /* 0x0000010000027945 */ /* 0x000fea0003800200 */
[----:B0-----:R-:W-:-:S08]  /*02a0*/  DFMA R26, -R20, R24, 1 ;  /* 0x3ff00000141a742b */ /* 0x001fd00000000118 */
[----:B------:R-:W-:-:S08]  /*02b0*/  DFMA R26, R26, R26, R26 ;  /* 0x0000001a1a1a722b */ /* 0x000fd0000000001a */
[----:B------:R-:W-:-:S08]  /*02c0*/  DFMA R26, R24, R26, R24 ;  /* 0x0000001a181a722b */ /* 0x000fd00000000018 */
[----:B------:R-:W-:-:S08]  /*02d0*/  DFMA R24, -R20, R26, 1 ;  /* 0x3ff000001418742b */ /* 0x000fd0000000011a */
[----:B------:R-:W-:Y:S02]  /*02e0*/  DFMA R24, R26, R24, R26 ;  /* 0x000000181a18722b */ /* 0x000fe4000000001a */
[----:B--2---:R-:W-:-:S08]  /*02f0*/  DADD R22, -R18, R22 ;  /* 0x0000000012167229 */ /* 0x004fd00000000116 */
[----:B------:R-:W-:Y:S02]  /*0300*/  DMUL R18, R22, R24 ;  /* 0x0000001816127228 */ /* 0x000fe40000000000 */
[----:B------:R-:W-:-:S06]  /*0310*/  FSETP.GEU.AND P2, PT, |R23|, 6.5827683646048100446e-37, PT ;  /* 0x036000001700780b */ /* 0x000fcc0003f4e200 */
[----:B------:R-:W-:-:S08]  /*0320*/  DFMA R26, -R20, R18, R22 ;  /* 0x00000012141a722b */ /* 0x000fd00000000116 */
[----:B------:R-:W-:-:S10]  /*0330*/  DFMA R18, R24, R26, R18 ;  /* 0x0000001a1812722b */ /* 0x000fd40000000012 */
[----:B------:R-:W-:-:S05]  /*0340*/  FFMA R5, RZ, R21, R19 ;  /* 0x00000015ff057223 */ /* 0x000fca0000000013 */
[----:B------:R-:W-:-:S13]  /*0350*/  FSETP.GT.AND P0, PT, |R5|, 1.469367938527859385e-39, PT ;  /* 0x001000000500780b */ /* 0x000fda0003f04200 */
[----:B------:R-:W-:Y:S05]  /*0360*/  @P0 BRA P2, `(.L_x_4) ;  /* 0x0000000000080947 */ /* 0x000fea0001000000 */
[----:B------:R-:W-:-:S07]  /*0370*/  MOV R34, 0x390 ;  /* 0x0000039000227802 */ /* 0x000fce0000000f00 */
[----:B------:R-:W-:Y:S05]  /*0380*/  CALL.REL.NOINC `($__internal_0_$__cuda_sm20_div_rn_f64_full) ;  /* 0x0000000c00b87944 */ /* 0x000fea0003c00000 */
.L_x_4:
[----:B------:R-:W-:Y:S05]  /*0390*/  BSYNC.RECONVERGENT B2 ;  /* 0x0000000000027941 */ /* 0x000fea0003800200 */
.L_x_3:
[----:B------:R1:W-:Y:S02]  /*03a0*/  STG.E.64 desc[UR6][R32.64], R18 ;  /* 0x0000001220007986 */ /* 0x0003e4000c101b06 */
.L_x_2:
[----:B------:R-:W-:Y:S05]  /*03b0*/  BSYNC.RECONVERGENT B1 ;  /* 0x0000000000017941 */ /* 0x000fea0003800200 */
.L_x_1:
[----:B------:R-:W2:Y:S04]  /*03c0*/  LDG.E.64 R20, desc[UR6][R16.64] ;  /* 0x0000000610147981 */ /* 0x000ea8000c1e1b00 */
[----:B-1----:R-:W2:Y:S01]  /*03d0*/  LDG.E.64 R18, desc[UR6][R14.64] ;  /* 0x000000060e127981 */ /* 0x002ea2000c1e1b00 */
[----:B------:R-:W-:Y:S01]  /*03e0*/  BSSY.RECONVERGENT B1, `(.L_x_5) ;  /* 0x000001f000017945 */ /* 0x000fe20003800200 */
[----:B--2---:R-:W-:-:S08]  /*03f0*/  DADD R20, R20, -R18 ;  /* 0x0000000014147229 */ /* 0x004fd00000000812 */
[----:B------:R-:W-:-:S14]  /*0400*/  DSETP.NEU.AND P0, PT, R20, RZ, PT ;  /* 0x000000ff1400722a */ /* 0x000fdc0003f0d000 */
        /* <DEDUP_REMOVED lines=22> */
.L_x_8:
[----:B------:R-:W-:Y:S05]  /*0570*/  BSYNC.RECONVERGENT B2 ;  /* 0x0000000000027941 */ /* 0x000fea0003800200 */
.L_x_7:
[----:B------:R0:W-:Y:S01]  /*0580*/  STG.E.64 desc[UR6][R32.64], R18 ;  /* 0x0000001220007986 */ /* 0x0001e2000c101b06 */
[----:B------:R-:W-:Y:S05]  /*0590*/  BRA `(.L_x_9) ;  /* 0x00000000000c7947 */ /* 0x000fea0003800000 */
.L_x_6:
[----:B------:R-:W1:Y:S02]  /*05a0*/  LDC.64 R18, c[0x0][0x398] ;  /* 0x0000e600ff127b82 */ /* 0x000e640000000a00 */
[----:B-1----:R-:W-:-:S05]  /*05b0*/  IMAD.WIDE R18, R8, 0x8, R18 ;  /* 0x0000000808127825 */ /* 0x002fca00078e0212 */
[----:B------:R1:W-:Y:S02]  /*05c0*/  STG.E.64 desc[UR6][R18.64], RZ ;  /* 0x000000ff12007986 */ /* 0x0003e4000c101b06 */
.L_x_9:
[----:B------:R-:W-:Y:S05]  /*05d0*/  BSYNC.RECONVERGENT B1 ;  /* 0x0000000000017941 */ /* 0x000fea0003800200 */
.L_x_5:
[----:B------:R-:W2:Y:S04]  /*05e0*/  LDG.E.64 R20, desc[UR6][R16.64] ;  /* 0x0000000610147981 */ /* 0x000ea8000c1e1b00 */
[----:B01----:R-:W2:Y:S01]  /*05f0*/  LDG.E.64 R18, desc[UR6][R14.64] ;  /* 0x000000060e127981 */ /* 0x003ea2000c1e1b00 */
[----:B------:R-:W-:Y:S01]  /*0600*/  BSSY.RECONVERGENT B1, `(.L_x_10) ;  /* 0x000001f000017945 */ /* 0x000fe20003800200 */
[----:B--2---:R-:W-:-:S08]  /*0610*/  DADD R20, R20, -R18 ;  /* 0x0000000014147229 */ /* 0x004fd00000000812 */
[----:B------:R-:W-:-:S14]  /*0620*/  DSETP.NEU.AND P0, PT, R20, RZ, PT ;  /* 0x000000ff1400722a */ /* 0x000fdc0003f0d000 */
[----:B------:R-:W-:Y:S05]  /*0630*/  @!P0 BRA `(.L_x_11) ;  /* 0x0000000000608947 */ /* 0x000fea0003800000 */
[----:B------:R-:W0:Y:S02]  /*0640*/  LDC.64 R32, c[0x0][0x398] ;  /* 0x0000e600ff207b82 */ /* 0x000e240000000a00 */
[----:B0-----:R-:W-:-:S05]  /*0650*/  IMAD.WIDE R32, R4, 0x8, R32 ;  /* 0x0000000804207825 */ /* 0x001fca00078e0220 */
[----:B------:R-:W2:Y:S01]  /*0660*/  LDG.E.64 R22, desc[UR6][R32.64] ;  /* 0x0000000620167981 */ /* 0x000ea2000c1e1b00 */
        /* <DEDUP_REMOVED lines=18> */
.L_x_13:
[----:B------:R-:W-:Y:S05]  /*0790*/  BSYNC.RECONVERGENT B2 ;  /* 0x0000000000027941 */ /* 0x000fea0003800200 */
.L_x_12:
[----:B------:R0:W-:Y:S01]  /*07a0*/  STG.E.64 desc[UR6][R32.64], R18 ;  /* 0x0000001220007986 */ /* 0x0001e2000c101b06 */
[----:B------:R-:W-:Y:S05]  /*07b0*/  BRA `(.L_x_14) ;  /* 0x00000000000c7947 */ /* 0x000fea0003800000 */
.L_x_11:
[----:B------:R-:W0:Y:S02]  /*07c0*/  LDC.64 R18, c[0x0][0x398] ;  /* 0x0000e600ff127b82 */ /* 0x000e240000000a00 */
[----:B0-----:R-:W-:-:S05]  /*07d0*/  IMAD.WIDE R18, R4, 0x8, R18 ;  /* 0x0000000804127825 */ /* 0x001fca00078e0212 */
[----:B------:R1:W-:Y:S02]  /*07e0*/  STG.E.64 desc[UR6][R18.64], RZ ;  /* 0x000000ff12007986 */ /* 0x0003e4000c101b06 */
.L_x_14:
[----:B------:R-:W-:Y:S05]  /*07f0*/  BSYNC.RECONVERGENT B1 ;  /* 0x0000000000017941 */ /* 0x000fea0003800200 */
.L_x_10:
        /* <DEDUP_REMOVED lines=10> */
[----:B------:R-:W-:Y:S01]  /*08a0*/  MOV R24, 0x1 ;  /* 0x0000000100187802 */ /* 0x000fe20000000f00 */
        /* <DEDUP_REMOVED lines=16> */
.L_x_18:
[----:B------:R-:W-:Y:S05]  /*09b0*/  BSYNC.RECONVERGENT B2 ;  /* 0x0000000000027941 */ /* 0x000fea0003800200 */
.L_x_17:
[----:B------:R0:W-:Y:S01]  /*09c0*/  STG.E.64 desc[UR6][R32.64], R18 ;  /* 0x0000001220007986 */ /* 0x0001e2000c101b06 */
[----:B------:R-:W-:Y:S05]  /*09d0*/  BRA `(.L_x_19) ;  /* 0x00000000000c7947 */ /* 0x000fea0003800000 */
.L_x_16:
[----:B------:R-:W0:Y:S02]  /*09e0*/  LDC.64 R18, c[0x0][0x398] ;  /* 0x0000e600ff127b82 */ /* 0x000e240000000a00 */
[----:B0-----:R-:W-:-:S05]  /*09f0*/  IMAD.WIDE R18, R6, 0x8, R18 ;  /* 0x0000000806127825 */ /* 0x001fca00078e0212 */
[----:B------:R1:W-:Y:S02]  /*0a00*/  STG.E.64 desc[UR6][R18.64], RZ ;  /* 0x000000ff12007986 */ /* 0x0003e4000c101b06 */
.L_x_19:
[----:B------:R-:W-:Y:S05]  /*0a10*/  BSYNC.RECONVERGENT B1 ;  /* 0x0000000000017941 */ /* 0x000fea0003800200 */
.L_x_15:
[----:B------:R-:W2:Y:S02]  /*0a20*/  LDC R5, c[0x0][0x384] ;  /* 0x0000e100ff057b82 */ /* 0x000ea40000000800 */
[C---:B--2---:R-:W-:Y:S02]  /*0a30*/  IMAD R6, R5.reuse, 0x4, R6 ;  /* 0x0000000405067824 */ /* 0x044fe400078e0206 */
[C---:B------:R-:W-:Y:S02]  /*0a40*/  IMAD R4, R5.reuse, 0x4, R4 ;  /* 0x0000000405047824 */ /* 0x040fe400078e0204 */
[C---:B------:R-:W-:Y:S02]  /*0a50*/  IMAD R2, R5.reuse, 0x4, R2 ;  /* 0x0000000405027824 */ /* 0x040fe400078e0202 */
[----:B------:R-:W-:Y:S01]  /*0a60*/  IMAD R8, R5, 0x4, R8 ;  /* 0x0000000405087824 */ /* 0x000fe200078e0208 */
[----:B------:R-:W-:Y:S06]  /*0a70*/  @P1 BRA `(.L_x_20) ;  /* 0xfffffff400c41947 */ /* 0x000fec000383ffff */
.L_x_0:
[----:B------:R-:W-:-:S13]  /*0a80*/  ISETP.NE.AND P0, PT, R3, RZ, PT ;  /* 0x000000ff0300720c */ /* 0x000fda0003f05270 */
[----:B------:R-:W-:Y:S05]  /*0a90*/  @!P0 EXIT ;  /* 0x000000000000894d */ /* 0x000fea0003800000 */
[----:B------:R-:W-:-:S13]  /*0aa0*/  ISETP.NE.AND P0, PT, R3, 0x1, PT ;  /* 0x000000010300780c */ /* 0x000fda0003f05270 */
[----:B------:R-:W-:Y:S05]  /*0ab0*/  @!P0 BRA `(.L_x_21) ;  /* 0x0000000400408947 */ /* 0x000fea0003800000 */
[----:B------:R-:W2:Y:S04]  /*0ac0*/  LDG.E.64 R20, desc[UR6][R16.64] ;  /* 0x0000000610147981 */ /* 0x000ea8000c1e1b00 */
[----:B------:R-:W2:Y:S01]  /*0ad0*/  LDG.E.64 R6, desc[UR6][R14.64] ;  /* 0x000000060e067981 */ /* 0x000ea2000c1e1b00 */
[----:B------:R-:W-:Y:S01]  /*0ae0*/  BSSY.RECONVERGENT B1, `(.L_x_22) ;  /* 0x0000023000017945 */ /* 0x000fe20003800200 */
[----:B--2---:R-:W-:-:S08]  /*0af0*/  DADD R20, R20, -R6 ;  /* 0x0000000014147229 */ /* 0x004fd00000000806 */
[----:B------:R-:W-:-:S14]  /*0b00*/  DSETP.NEU.AND P0, PT, R20, RZ, PT ;  /* 0x000000ff1400722a */ /* 0x000fdc0003f0d000 */
[----:B------:R-:W-:Y:S05]  /*0b10*/  @!P0 BRA `(.L_x_23) ;  /* 0x00000000006c8947 */ /* 0x000fea0003800000 */
[----:B------:R-:W2:Y:S01]  /*0b20*/  LDC.64 R2, c[0x0][0x398] ;  /* 0x0000e600ff027b82 */ /* 0x000ea20000000a00 */
[----:B------:R-:W-:-:S04]  /*0b30*/  IMAD R5, R10, R5, R12 ;  /* 0x000000050a057224 */ /* 0x000fc800078e020c */
[----:B--2---:R-:W-:-:S05]  /*0b40*/  IMAD.WIDE R2, R5, 0x8, R2 ;  /* 0x0000000805027825 */ /* 0x004fca00078e0202 */
[----:B------:R-:W2:Y:S01]  /*0b50*/  LDG.E.64 R4, desc[UR6][R2.64] ;  /* 0x0000000602047981 */ /* 0x000ea2000c1e1b00 */
[----:B------:R-:W0:Y:S01]  /*0b60*/  MUFU.RCP64H R9, R21 ;  /* 0x0000001500097308 */ /* 0x000e220000001800 */
[----:B------:R-:W-:Y:S01]  /*0b70*/  IMAD.MOV.U32 R8, RZ, RZ, 0x1 ;  /* 0x00000001ff087424 */ /* 0x000fe200078e00ff */
[----:B------:R-:W-:Y:S05]  /*0b80*/  BSSY.RECONVERGENT B2, `(.L_x_24) ;  /* 0x0000012000027945 */ /* 0x000fea0003800200 */
[----:B01----:R-:W-:-:S08]  /*0b90*/  DFMA R18, -R20, R8, 1 ;  /* 0x3ff000001412742b */ /* 0x003fd00000000108 */
        /* <DEDUP_REMOVED lines=14> */
[----:B------:R-:W-:Y:S02]  /*0c80*/  IMAD.MOV.U32 R4, RZ, RZ, R18 ;  /* 0x000000ffff047224 */ /* 0x000fe400078e0012 */
[----:B------:R-:W-:-:S07]  /*0c90*/  IMAD.MOV.U32 R5, RZ, RZ, R19 ;  /* 0x000000ffff057224 */ /* 0x000fce00078e0013 */
.L_x_25:
[----:B------:R-:W-:Y:S05]  /*0ca0*/  BSYNC.RECONVERGENT B2 ;  /* 0x0000000000027941 */ /* 0x000fea0003800200 */
.L_x_24:
[----:B------:R0:W-:Y:S01]  /*0cb0*/  STG.E.64 desc[UR6][R2.64], R4 ;  /* 0x0000000402007986 */ /* 0x0001e2000c101b06 */
[----:B------:R-:W-:Y:S05]  /*0cc0*/  BRA `(.L_x_26) ;  /* 0x0000000000107947 */ /* 0x000fea0003800000 */
.L_x_23:
[----:B------:R-:W2:Y:S01]  /*0cd0*/  LDC.64 R2, c[0x0][0x398] ;  /* 0x0000e600ff027b82 */ /* 0x000ea20000000a00 */
[----:B------:R-:W-:-:S04]  /*0ce0*/  IMAD R5, R10, R5, R12 ;  /* 0x000000050a057224 */ /* 0x000fc800078e020c */
[----:B--2---:R-:W-:-:S05]  /*0cf0*/  IMAD.WIDE R2, R5, 0x8, R2 ;  /* 0x0000000805027825 */ /* 0x004fca00078e0202 */
[----:B------:R2:W-:Y:S02]  /*0d00*/  STG.E.64 desc[UR6][R2.64], RZ ;  /* 0x000000ff02007986 */ /* 0x0005e4000c101b06 */
.L_x_26:
[----:B------:R-:W-:Y:S05]  /*0d10*/  BSYNC.RECONVERGENT B1 ;  /* 0x0000000000017941 */ /* 0x000fea0003800200 */
.L_x_22:
[----:B------:R-:W3:Y:S04]  /*0d20*/  LDG.E.64 R20, desc[UR6][R16.64] ;  /* 0x0000000610147981 */ /* 0x000ee8000c1e1b00 */
[----:B0-----:R-:W3:Y:S01]  /*0d30*/  LDG.E.64 R4, desc[UR6][R14.64] ;  /* 0x000000060e047981 */ /* 0x001ee2000c1e1b00 */
[----:B------:R-:W-:Y:S01]  /*0d40*/  BSSY.RECONVERGENT B1, `(.L_x_27) ;  /* 0x0000026000017945 */ /* 0x000fe20003800200 */
[----:B------:R-:W-:Y:S01]  /*0d50*/  VIADD R7, R10, 0x1 ;  /* 0x000000010a077836 */ /* 0x000fe20000000000 */
[----:B---3--:R-:W-:-:S08]  /*0d60*/  DADD R20, R20, -R4 ;  /* 0x0000000014147229 */ /* 0x008fd00000000804 */
[----:B------:R-:W-:-:S14]  /*0d70*/  DSETP.NEU.AND P0, PT, R20, RZ, PT ;  /* 0x000000ff1400722a */ /* 0x000fdc0003f0d000 */
[----:B------:R-:W-:Y:S05]  /*0d80*/  @!P0 BRA `(.L_x_28) ;  /* 0x0000000000708947 */ /* 0x000fea0003800000 */
[----:B--2---:R-:W0:Y:S01]  /*0d90*/  LDC.64 R2, c[0x0][0x398] ;  /* 0x0000e600ff027b82 */ /* 0x004e220000000a00 */
[----:B------:R-:W2:Y:S02]  /*0da0*/  LDCU UR4, c[0x0][0x384] ;  /* 0x00007080ff0477ac */ /* 0x000ea40008000800 */
[----:B--2---:R-:W-:-:S04]  /*0db0*/  IMAD R7, R7, UR4, R12 ;  /* 0x0000000407077c24 */ /* 0x004fc8000f8e020c */
[----:B0-----:R-:W-:-:S05]  /*0dc0*/  IMAD.WIDE R2, R7, 0x8, R2 ;  /* 0x0000000807027825 */ /* 0x001fca00078e0202 */
[----:B------:R-:W2:Y:S01]  /*0dd0*/  LDG.E.64 R6, desc[UR6][R2.64] ;  /* 0x0000000602067981 */ /* 0x000ea2000c1e1b00 */
[----:B------:R-:W1:Y:S01]  /*0de0*/  MUFU.RCP64H R9, R21 ;  /* 0x0000001500097308 */ /* 0x000e620000001800 */
[----:B------:R-:W-:Y:S01]  /*0df0*/  MOV R8, 0x1 ;  /* 0x0000000100087802 */ /* 0x000fe20000000f00 */
[----:B------:R-:W-:Y:S05]  /*0e00*/  BSSY.RECONVERGENT B2, `(.L_x_29) ;  /* 0x0000012000027945 */ /* 0x000fea0003800200 */
[----:B-1----:R-:W-:-:S08]  /*0e10*/  DFMA R18, -R20, R8, 1 ;  /* 0x3ff000001412742b */ /* 0x002fd00000000108 */
        /* <DEDUP_REMOVED lines=16> */
.L_x_30:
[----:B------:R-:W-:Y:S05]  /*0f20*/  BSYNC.RECONVERGENT B2 ;  /* 0x0000000000027941 */ /* 0x000fea0003800200 */
.L_x_29:
[----:B------:R0:W-:Y:S01]  /*0f30*/  STG.E.64 desc[UR6][R2.64], R4 ;  /* 0x0000000402007986 */ /* 0x0001e2000c101b06 */
[----:B------:R-:W-:Y:S05]  /*0f40*/  BRA `(.L_x_31) ;  /* 0x0000000000147947 */ /* 0x000fea0003800000 */
.L_x_28:
[----:B--2---:R-:W0:Y:S01]  /*0f50*/  LDC.64 R2, c[0x0][0x398] ;  /* 0x0000e600ff027b82 */ /* 0x004e220000000a00 */
[----:B------:R-:W2:Y:S02]  /*0f60*/  LDCU UR4, c[0x0][0x384] ;  /* 0x00007080ff0477ac */ /* 0x000ea40008000800 */
[----:B--2---:R-:W-:-:S04]  /*0f70*/  IMAD R7, R7, UR4, R12 ;  /* 0x0000000407077c24 */ /* 0x004fc8000f8e020c */
[----:B0-----:R-:W-:-:S05]  /*0f80*/  IMAD.WIDE R2, R7, 0x8, R2 ;  /* 0x0000000807027825 */ /* 0x001fca00078e0202 */
[----:B------:R2:W-:Y:S02]  /*0f90*/  STG.E.64 desc[UR6][R2.64], RZ ;  /* 0x000000ff02007986 */ /* 0x0005e4000c101b06 */
.L_x_31:
[----:B------:R-:W-:Y:S05]  /*0fa0*/  BSYNC.RECONVERGENT B1 ;  /* 0x0000000000017941 */ /* 0x000fea0003800200 */
.L_x_27:
[----:B------:R-:W-:-:S07]  /*0fb0*/  VIADD R10, R10, 0x2 ;  /* 0x000000020a0a7836 */ /* 0x000fce0000000000 */
.L_x_21:
[----:B------:R-:W3:Y:S02]  /*0fc0*/  LDC R0, c[0x0][0x380] ;  /* 0x0000e000ff007b82 */ /* 0x000ee40000000800 */
[----:B---3--:R-:W-:-:S04]  /*0fd0*/  LOP3.LUT R0, R0, 0x1, RZ, 0xc0, !PT ;  /* 0x0000000100007812 */ /* 0x008fc800078ec0ff */
[----:B------:R-:W-:-:S13]  /*0fe0*/  ISETP.NE.U32.AND P0, PT, R0, 0x1, PT ;  /* 0x000000010000780c */ /* 0x000fda0003f05070 */
[----:B------:R-:W-:Y:S05]  /*0ff0*/  @P0 EXIT ;  /* 0x000000000000094d */ /* 0x000fea0003800000 */
[----:B------:R-:W3:Y:S04]  /*1000*/  LDG.E.64 R20, desc[UR6][R16.64] ;  /* 0x0000000610147981 */ /* 0x000ee8000c1e1b00 */
[----:B------:R-:W3:Y:S02]  /*1010*/  LDG.E.64 R14, desc[UR6][R14.64] ;  /* 0x000000060e0e7981 */ /* 0x000ee4000c1e1b00 */
[----:B---3--:R-:W-:-:S08]  /*1020*/  DADD R20, R20, -R14 ;  /* 0x0000000014147229 */ /* 0x008fd0000000080e */
[----:B------:R-:W-:-:S14]  /*1030*/  DSETP.NEU.AND P0, PT, R20, RZ, PT ;  /* 0x000000ff1400722a */ /* 0x000fdc0003f0d000 */
[----:B------:R-:W-:Y:S05]  /*1040*/  @!P0 BRA `(.L_x_32) ;  /* 0x0000000000708947 */ /* 0x000fea0003800000 */
[----:B0-2---:R-:W0:Y:S01]  /*1050*/  LDC.64 R2, c[0x0][0x398] ;  /* 0x0000e600ff027b82 */ /* 0x005e220000000a00 */
[----:B------:R-:W2:Y:S02]  /*1060*/  LDCU UR4, c[0x0][0x384] ;  /* 0x00007080ff0477ac */ /* 0x000ea40008000800 */
[----:B--2---:R-:W-:-:S04]  /*1070*/  IMAD R5, R10, UR4, R12 ;  /* 0x000000040a057c24 */ /* 0x004fc8000f8e020c */
        /* <DEDUP_REMOVED lines=19> */
[----:B-1----:R-:W-:Y:S05]  /*11b0*/  CALL.REL.NOINC `($__internal_0_$__cuda_sm20_div_rn_f64_full) ;  /* 0x00000000002c7944 */ /* 0x002fea0003c00000 */
[----:B------:R-:W-:Y:S02]  /*11c0*/  IMAD.MOV.U32 R4, RZ, RZ, R18 ;  /* 0x000000ffff047224 */ /* 0x000fe400078e0012 */
[----:B------:R-:W-:-:S07]  /*11d0*/  IMAD.MOV.U32 R5, RZ, RZ, R19 ;  /* 0x000000ffff057224 */ /* 0x000fce00078e0013 */
.L_x_34:
[----:B------:R-:W-:Y:S05]  /*11e0*/  BSYNC.RECONVERGENT B1 ;  /* 0x0000000000017941 */ /* 0x000fea0003800200 */
.L_x_33:
[----:B------:R-:W-:Y:S01]  /*11f0*/  STG.E.64 desc[UR6][R2.64], R4 ;  /* 0x0000000402007986 */ /* 0x000fe2000c101b06 */
[----:B------:R-:W-:Y:S05]  /*1200*/  EXIT ;  /* 0x000000000000794d */ /* 0x000fea0003800000 */
.L_x_32:
[----:B0-2---:R-:W0:Y:S01]  /*1210*/  LDC.64 R2, c[0x0][0x398] ;  /* 0x0000e600ff027b82 */ /* 0x005e220000000a00 */
[----:B------:R-:W2:Y:S02]  /*1220*/  LDCU UR4, c[0x0][0x384] ;  /* 0x00007080ff0477ac */ /* 0x000ea40008000800 */
[----:B--2---:R-:W-:-:S04]  /*1230*/  IMAD R5, R10, UR4, R12 ;  /* 0x000000040a057c24 */ /* 0x004fc8000f8e020c */
[----:B0-----:R-:W-:-:S05]  /*1240*/  IMAD.WIDE R2, R5, 0x8, R2 ;  /* 0x0000000805027825 */ /* 0x001fca00078e0202 */
[----:B------:R-:W-:Y:S01]  /*1250*/  STG.E.64 desc[UR6][R2.64], RZ ;  /* 0x000000ff02007986 */ /* 0x000fe2000c101b06 */
[----:B------:R-:W-:Y:S05]  /*1260*/  EXIT ;  /* 0x000000000000794d */ /* 0x000fea0003800000 */
        .weak           $__internal_0_$__cuda_sm20_div_rn_f64_full
        .type           $__internal_0_$__cuda_sm20_div_rn_f64_full,@function
        .size           $__internal_0_$__cuda_sm20_div_rn_f64_full,(.L_x_79 - $__internal_0_$__cuda_sm20_div_rn_f64_full)
$__internal_0_$__cuda_sm20_div_rn_f64_full:
[C---:B------:R-:W-:Y:S01]  /*1270*/  FSETP.GEU.AND P0, PT, |R21|.reuse, 1.469367938527859385e-39, PT ;  /* 0x001000001500780b */ /* 0x040fe20003f0e200 */
[----:B------:R-:W-:Y:S01]  /*1280*/  IMAD.MOV.U32 R7, RZ, RZ, 0x1ca00000 ;  /* 0x1ca00000ff077424 */ /* 0x000fe200078e00ff */
[----:B------:R-:W-:Y:S01]  /*1290*/  LOP3.LUT R18, R21, 0x800fffff, RZ, 0xc0, !PT ;  /* 0x800fffff15127812 */ /* 0x000fe200078ec0ff */
[----:B------:R-:W-:Y:S01]  /*12a0*/  BSSY.RECONVERGENT B0, `(.L_x_35) ;  /* 0x0000054000007945 */ /* 0x000fe20003800200 */
[C---:B------:R-:W-:Y:S02]  /*12b0*/  FSETP.GEU.AND P3, PT, |R23|.reuse, 1.469367938527859385e-39, PT ;  /* 0x001000001700780b */ /* 0x040fe40003f6e200 */
[----:B------:R-:W-:Y:S01]  /*12c0*/  LOP3.LUT R19, R18, 0x3ff00000, RZ, 0xfc, !PT ;  /* 0x3ff0000012137812 */ /* 0x000fe200078efcff */
[----:B------:R-:W-:Y:S01]  /*12d0*/  IMAD.MOV.U32 R18, RZ, RZ, R20 ;  /* 0x000000ffff127224 */ /* 0x000fe200078e0014 */
[----:B------:R-:W-:Y:S02]  /*12e0*/  MOV R28, 0x1 ;  /* 0x00000001001c7802 */ /* 0x000fe40000000f00 */
[----:B------:R-:W-:-:S02]  /*12f0*/  LOP3.LUT R5, R23, 0x7ff00000, RZ, 0xc0, !PT ;  /* 0x7ff0000017057812 */ /* 0x000fc400078ec0ff */
[----:B------:R-:W-:Y:S01]  /*1300*/  LOP3.LUT R36, R21, 0x7ff00000, RZ, 0xc0, !PT ;  /* 0x7ff0000015247812 */ /* 0x000fe200078ec0ff */
[----:B------:R-:W-:-:S03]  /*1310*/  @!P0 DMUL R18, R20, 8.98846567431157953865e+307 ;  /* 0x7fe0000014128828 */ /* 0x000fc60000000000 */
[----:B------:R-:W-:Y:S01]  /*1320*/  ISETP.GE.U32.AND P2, PT, R5, R36, PT ;  /* 0x000000240500720c */ /* 0x000fe20003f46070 */
[----:B------:R-:W-:Y:S01]  /*1330*/  @!P3 IMAD.MOV.U32 R30, RZ, RZ, RZ ;  /* 0x000000ffff1eb224 */ /* 0x000fe200078e00ff */
[----:B------:R-:W-:Y:S01]  /*1340*/  @!P3 LOP3.LUT R24, R21, 0x7ff00000, RZ, 0xc0, !PT ;  /* 0x7ff000001518b812 */ /* 0x000fe200078ec0ff */
[----:B------:R-:W0:Y:S01]  /*1350*/  MUFU.RCP64H R29, R19 ;  /* 0x00000013001d7308 */ /* 0x000e220000001800 */
[----:B------:R-:W-:Y:S02]  /*1360*/  SEL R25, R7, 0x63400000, !P2 ;  /* 0x6340000007197807 */ /* 0x000fe40005000000 */
[----:B------:R-:W-:Y:S01]  /*1370*/  @!P3 ISETP.GE.U32.AND P4, PT, R5, R24, PT ;  /* 0x000000180500b20c */ /* 0x000fe20003f86070 */
[----:B------:R-:W-:Y:S01]  /*1380*/  IMAD.MOV.U32 R24, RZ, RZ, R22 ;  /* 0x000000ffff187224 */ /* 0x000fe200078e0016 */
[----:B------:R-:W-:Y:S02]  /*1390*/  LOP3.LUT R25, R25, 0x800fffff, R23, 0xf8, !PT ;  /* 0x800fffff19197812 */ /* 0x000fe400078ef817 */
[----:B------:R-:W-:-:S02]  /*13a0*/  @!P3 SEL R9, R7, 0x63400000, !P4 ;  /* 0x634000000709b807 */ /* 0x000fc40006000000 */
[----:B------:R-:W-:Y:S02]  /*13b0*/  @!P0 LOP3.LUT R36, R19, 0x7ff00000, RZ, 0xc0, !PT ;  /* 0x7ff0000013248812 */ /* 0x000fe400078ec0ff */
[----:B------:R-:W-:-:S04]  /*13c0*/  @!P3 LOP3.LUT R9, R9, 0x80000000, R23, 0xf8, !PT ;  /* 0x800000000909b812 */ /* 0x000fc800078ef817 */
[----:B------:R-:W-:Y:S01]  /*13d0*/  @!P3 LOP3.LUT R31, R9, 0x100000, RZ, 0xfc, !PT ;  /* 0x00100000091fb812 */ /* 0x000fe200078efcff */
[----:B------:R-:W-:Y:S01]  /*13e0*/  IMAD.MOV.U32 R9, RZ, RZ, R5 ;  /* 0x000000ffff097224 */ /* 0x000fe200078e0005 */
[----:B0-----:R-:W-:-:S04]  /*13f0*/  DFMA R26, R28, -R18, 1 ;  /* 0x3ff000001c1a742b */ /* 0x001fc80000000812 */
[----:B------:R-:W-:-:S04]  /*1400*/  @!P3 DFMA R24, R24, 2, -R30 ;  /* 0x400000001818b82b */ /* 0x000fc8000000081e */
[----:B------:R-:W-:-:S06]  /*1410*/  DFMA R26, R26, R26, R26 ;  /* 0x0000001a1a1a722b */ /* 0x000fcc000000001a */
[----:B------:R-:W-:Y:S02]  /*1420*/  @!P3 LOP3.LUT R9, R25, 0x7ff00000, RZ, 0xc0, !PT ;  /* 0x7ff000001909b812 */ /* 0x000fe400078ec0ff */
[----:B------:R-:W-:-:S03]  /*1430*/  DFMA R26, R28, R26, R28 ;  /* 0x0000001a1c1a722b */ /* 0x000fc6000000001c */
[----:B------:R-:W-:-:S05]  /*1440*/  VIADD R11, R9, 0xffffffff ;  /* 0xffffffff090b7836 */ /* 0x000fca0000000000 */
[----:B------:R-:W-:Y:S01]  /*1450*/  DFMA R28, R26, -R18, 1 ;  /* 0x3ff000001a1c742b */ /* 0x000fe20000000812 */
[----:B------:R-:W-:Y:S01]  /*1460*/  ISETP.GT.U32.AND P0, PT, R11, 0x7feffffe, PT ;  /* 0x7feffffe0b00780c */ /* 0x000fe20003f04070 */
[----:B------:R-:W-:-:S05]  /*1470*/  VIADD R11, R36, 0xffffffff ;  /* 0xffffffff240b7836 */ /* 0x000fca0000000000 */
[----:B------:R-:W-:Y:S01]  /*1480*/  ISETP.GT.U32.OR P0, PT, R11, 0x7feffffe, P0 ;  /* 0x7feffffe0b00780c */ /* 0x000fe20000704470 */
[----:B------:R-:W-:-:S08]  /*1490*/  DFMA R26, R26, R28, R26 ;  /* 0x0000001c1a1a722b */ /* 0x000fd0000000001a */
[----:B------:R-:W-:-:S08]  /*14a0*/  DMUL R28, R26, R24 ;  /* 0x000000181a1c7228 */ /* 0x000fd00000000000 */
[----:B------:R-:W-:-:S08]  /*14b0*/  DFMA R30, R28, -R18, R24 ;  /* 0x800000121c1e722b */ /* 0x000fd00000000018 */
[----:B------:R-:W-:Y:S01]  /*14c0*/  DFMA R30, R26, R30, R28 ;  /* 0x0000001e1a1e722b */ /* 0x000fe2000000001c */
[----:B------:R-:W-:Y:S10]  /*14d0*/  @P0 BRA `(.L_x_36) ;  /* 0x00000000006c0947 */ /* 0x000ff40003800000 */
[----:B------:R-:W-:-:S04]  /*14e0*/  LOP3.LUT R22, R21, 0x7ff00000, RZ, 0xc0, !PT ;  /* 0x7ff0000015167812 */ /* 0x000fc800078ec0ff */
[CC--:B------:R-:W-:Y:S02]  /*14f0*/  VIADDMNMX R9, R5.reuse, -R22.reuse, 0xb9600000, !PT ;  /* 0xb960000005097446 */ /* 0x0c0fe40007800916 */
[----:B------:R-:W-:Y:S02]  /*1500*/  ISETP.GE.U32.AND P0, PT, R5, R22, PT ;  /* 0x000000160500720c */ /* 0x000fe40003f06070 */
[----:B------:R-:W-:Y:S02]  /*1510*/  VIMNMX R5, PT, PT, R9, 0x46a00000, PT ;  /* 0x46a0000009057848 */ /* 0x000fe40003fe0100 */
[----:B------:R-:W-:-:S05]  /*1520*/  SEL R22, R7, 0x63400000, !P0 ;  /* 0x6340000007167807 */ /* 0x000fca0004000000 */
[----:B------:R-:W-:Y:S02]  /*1530*/  IMAD.IADD R5, R5, 0x1, -R22 ;  /* 0x0000000105057824 */ /* 0x000fe400078e0a16 */
[----:B------:R-:W-:-:S03]  /*1540*/  IMAD.MOV.U32 R22, RZ, RZ, RZ ;  /* 0x000000ffff167224 */ /* 0x000fc600078e00ff */
[----:B------:R-:W-:-:S06]  /*1550*/  IADD3 R23, PT, PT, R5, 0x7fe00000, RZ ;  /* 0x7fe0000005177810 */ /* 0x000fcc0007ffe0ff */
[----:B------:R-:W-:-:S10]  /*1560*/  DMUL R26, R30, R22 ;  /* 0x000000161e1a7228 */ /* 0x000fd40000000000 */
[----:B------:R-:W-:-:S13]  /*1570*/  FSETP.GTU.AND P0, PT, |R27|, 1.469367938527859385e-39, PT ;  /* 0x001000001b00780b */ /* 0x000fda0003f0c200 */
[----:B------:R-:W-:Y:S05]  /*1580*/  @P0 BRA `(.L_x_37) ;  /* 0x0000000000940947 */ /* 0x000fea0003800000 */
[----:B------:R-:W-:Y:S01]  /*1590*/  DFMA R18, R30, -R18, R24 ;  /* 0x800000121e12722b */ /* 0x000fe20000000018 */
[----:B------:R-:W-:-:S09]  /*15a0*/  IMAD.MOV.U32 R22, RZ, RZ, RZ ;  /* 0x000000ffff167224 */ /* 0x000fd200078e00ff */
[C---:B------:R-:W-:Y:S02]  /*15b0*/  FSETP.NEU.AND P0, PT, R19.reuse, RZ, PT ;  /* 0x000000ff1300720b */ /* 0x040fe40003f0d000 */
[----:B------:R-:W-:-:S04]  /*15c0*/  LOP3.LUT R21, R19, 0x80000000, R21, 0x48, !PT ;  /* 0x8000000013157812 */ /* 0x000fc800078e4815 */
[----:B------:R-:W-:-:S07]  /*15d0*/  LOP3.LUT R23, R21, R23, RZ, 0xfc, !PT ;  /* 0x0000001715177212 */ /* 0x000fce00078efcff */
[----:B------:R-:W-:Y:S05]  /*15e0*/  @!P0 BRA `(.L_x_37) ;  /* 0x00000000007c8947 */ /* 0x000fea0003800000 */
[----:B------:R-:W-:Y:S01]  /*15f0*/  IMAD.MOV R19, RZ, RZ, -R5 ;  /* 0x000000ffff137224 */ /* 0x000fe200078e0a05 */
[----:B------:R-:W-:Y:S01]  /*1600*/  DMUL.RP R22, R30, R22 ;  /* 0x000000161e167228 */ /* 0x000fe20000008000 */
[----:B------:R-:W-:Y:S01]  /*1610*/  IMAD.MOV.U32 R18, RZ, RZ, RZ ;  /* 0x000000ffff127224 */ /* 0x000fe200078e00ff */
[----:B------:R-:W-:-:S05]  /*1620*/  IADD3 R5, PT, PT, -R5, -0x43300000, RZ ;  /* 0xbcd0000005057810 */ /* 0x000fca0007ffe1ff */
[----:B------:R-:W-:-:S03]  /*1630*/  DFMA R18, R26, -R18, R30 ;  /* 0x800000121a12722b */ /* 0x000fc6000000001e */
[----:B------:R-:W-:-:S07]  /*1640*/  LOP3.LUT R21, R23, R21, RZ, 0x3c, !PT ;  /* 0x0000001517157212 */ /* 0x000fce00078e3cff */
[----:B------:R-:W-:-:S04]  /*1650*/  FSETP.NEU.AND P0, PT, |R19|, R5, PT ;  /* 0x000000051300720b */ /* 0x000fc80003f0d200 */
[----:B------:R-:W-:Y:S02]  /*1660*/  FSEL R26, R22, R26, !P0 ;  /* 0x0000001a161a7208 */ /* 0x000fe40004000000 */
[----:B------:R-:W-:Y:S01]  /*1670*/  FSEL R27, R21, R27, !P0 ;  /* 0x0000001b151b7208 */ /* 0x000fe20004000000 */
[----:B------:R-:W-:Y:S06]  /*1680*/  BRA `(.L_x_37) ;  /* 0x0000000000547947 */ /* 0x000fec0003800000 */
.L_x_36:
[----:B------:R-:W-:-:S14]  /*1690*/  DSETP.NAN.AND P0, PT, R22, R22, PT ;  /* 0x000000161600722a */ /* 0x000fdc0003f08000 */
[----:B------:R-:W-:Y:S05]  /*16a0*/  @P0 BRA `(.L_x_38) ;  /* 0x0000000000440947 */ /* 0x000fea0003800000 */
[----:B------:R-:W-:-:S14]  /*16b0*/  DSETP.NAN.AND P0, PT, R20, R20, PT ;  /* 0x000000141400722a */ /* 0x000fdc0003f08000 */
[----:B------:R-:W-:Y:S05]  /*16c0*/  @P0 BRA `(.L_x_39) ;  /* 0x0000000000300947 */ /* 0x000fea0003800000 */
[----:B------:R-:W-:Y:S01]  /*16d0*/  ISETP.NE.AND P0, PT, R9, R36, PT ;  /* 0x000000240900720c */ /* 0x000fe20003f05270 */
[----:B------:R-:W-:Y:S02]  /*16e0*/  IMAD.MOV.U32 R26, RZ, RZ, 0x0 ;  /* 0x00000000ff1a7424 */ /* 0x000fe400078e00ff */
[----:B------:R-:W-:-:S10]  /*16f0*/  IMAD.MOV.U32 R27, RZ, RZ, -0x80000 ;  /* 0xfff80000ff1b7424 */ /* 0x000fd400078e00ff */
[----:B------:R-:W-:Y:S05]  /*1700*/  @!P0 BRA `(.L_x_37) ;  /* 0x0000000000348947 */ /* 0x000fea0003800000 */
[----:B------:R-:W-:Y:S02]  /*1710*/  ISETP.NE.AND P0, PT, R9, 0x7ff00000, PT ;  /* 0x7ff000000900780c */ /* 0x000fe40003f05270 */
[----:B------:R-:W-:Y:S02]  /*1720*/  LOP3.LUT R27, R23, 0x80000000, R21, 0x48, !PT ;  /* 0x80000000171b7812 */ /* 0x000fe400078e4815 */
[----:B------:R-:W-:-:S13]  /*1730*/  ISETP.EQ.OR P0, PT, R36, RZ, !P0 ;  /* 0x000000ff2400720c */ /* 0x000fda0004702670 */
[----:B------:R-:W-:Y:S01]  /*1740*/  @P0 LOP3.LUT R5, R27, 0x7ff00000, RZ, 0xfc, !PT ;  /* 0x7ff000001b050812 */ /* 0x000fe200078efcff */
[----:B------:R-:W-:Y:S01]  /*1750*/  @!P0 IMAD.MOV.U32 R26, RZ, RZ, RZ ;  /* 0x000000ffff1a8224 */ /* 0x000fe200078e00ff */
[----:B------:R-:W-:-:S03]  /*1760*/  @P0 MOV R26, RZ ;  /* 0x000000ff001a0202 */ /* 0x000fc60000000f00 */
[----:B------:R-:W-:Y:S01]  /*1770*/  @P0 IMAD.MOV.U32 R27, RZ, RZ, R5 ;  /* 0x000000ffff1b0224 */ /* 0x000fe200078e0005 */
[----:B------:R-:W-:Y:S06]  /*1780*/  BRA `(.L_x_37) ;  /* 0x0000000000147947 */ /* 0x000fec0003800000 */
.L_x_39:
[----:B------:R-:W-:Y:S01]  /*1790*/  LOP3.LUT R27, R21, 0x80000, RZ, 0xfc, !PT ;  /* 0x00080000151b7812 */ /* 0x000fe200078efcff */
[----:B------:R-:W-:Y:S01]  /*17a0*/  IMAD.MOV.U32 R26, RZ, RZ, R20 ;  /* 0x000000ffff1a7224 */ /* 0x000fe200078e0014 */
[----:B------:R-:W-:Y:S06]  /*17b0*/  BRA `(.L_x_37) ;  /* 0x0000000000087947 */ /* 0x000fec0003800000 */
.L_x_38:
[----:B------:R-:W-:Y:S01]  /*17c0*/  LOP3.LUT R27, R23, 0x80000, RZ, 0xfc, !PT ;  /* 0x00080000171b7812 */ /* 0x000fe200078efcff */
[----:B------:R-:W-:-:S07]  /*17d0*/  IMAD.MOV.U32 R26, RZ, RZ, R22 ;  /* 0x000000ffff1a7224 */ /* 0x000fce00078e0016 */
.L_x_37:
[----:B------:R-:W-:Y:S05]  /*17e0*/  BSYNC.RECONVERGENT B0 ;  /* 0x0000000000007941 */ /* 0x000fea0003800200 */
.L_x_35:
[----:B------:R-:W-:Y:S02]  /*17f0*/  IMAD.MOV.U32 R35, RZ, RZ, 0x0 ;  /* 0x00000000ff237424 */ /* 0x000fe400078e00ff */
[----:B------:R-:W-:Y:S02]  /*1800*/  IMAD.MOV.U32 R18, RZ, RZ, R26 ;  /* 0x000000ffff127224 */ /* 0x000fe400078e001a */
[----:B------:R-:W-:Y:S01]  /*1810*/  IMAD.MOV.U32 R19, RZ, RZ, R27 ;  /* 0x000000ffff137224 */ /* 0x000fe200078e001b */
[----:B------:R-:W-:Y:S06]  /*1820*/  RET.REL.NODEC R34 `(_Z13dataNormalizeiiPdS_S_) ;  /* 0xffffffe422f47950 */ /* 0x000fec0003c3ffff */
.L_x_40:
[----:B------:R-:W-:-:S00]  /*1830*/  BRA `(.L_x_40) ;  /* 0xfffffffc00fc7947 */ /* 0x000fc0000383ffff */
[----:B------:R-:W-:-:S00]  /*1840*/  NOP ;  /* 0x0000000000007918 */ /* 0x000fc00000000000 */
        /* <DEDUP_REMOVED lines=11> */
.L_x_79:


//--------------------- .text._Z17updateLayerBiasesiddPdS_S_ --------------------------
	.section	.text._Z17updateLayerBiasesiddPdS_S_,"ax",@progbits
	.align	128
        .global         _Z17updateLayerBiasesiddPdS_S_
        .type           _Z17updateLayerBiasesiddPdS_S_,@function
        .size           _Z17updateLayerBiasesiddPdS_S_,(.L_x_83 - _Z17updateLayerBiasesiddPdS_S_)
        .other          _Z17updateLayerBiasesiddPdS_S_,@"STO_CUDA_ENTRY STV_DEFAULT"
_Z17updateLayerBiasesiddPdS_S_:
.text._Z17updateLayerBiasesiddPdS_S_:
[----:B------:R-:W-:Y:S01]  /*0000*/  LDC R1, c[0x0][0x37c] ;  /* 0x0000df00ff017b82 */ /* 0x000fe20000000800 */
[----:B------:R-:W0:Y:S07]  /*0010*/  S2R R13, SR_TID.X ;  /* 0x00000000000d7919 */ /* 0x000e2e0000002100 */
[----:B------:R-:W0:Y:S01]  /*0020*/  S2UR UR4, SR_CTAID.X ;  /* 0x00000000000479c3 */ /* 0x000e220000002500 */
[----:B------:R-:W1:Y:S07]  /*0030*/  LDCU UR5, c[0x0][0x380] ;  /* 0x00007000ff0577ac */ /* 0x000e6e0008000800 */
[----:B------:R-:W0:Y:S02]  /*0040*/  LDC R0, c[0x0][0x360] ;  /* 0x0000d800ff007b82 */ /* 0x000e240000000800 */
[----:B0-----:R-:W-:-:S05]  /*0050*/  IMAD R13, R0, UR4, R13 ;  /* 0x00000004000d7c24 */ /* 0x001fca000f8e020d */
[----:B-1----:R-:W-:-:S13]  /*0060*/  ISETP.GE.AND P0, PT, R13, UR5, PT ;  /* 0x000000050d007c0c */ /* 0x002fda000bf06270 */
[----:B------:R-:W-:Y:S05]  /*0070*/  @P0 EXIT ;  /* 0x000000000000094d */ /* 0x000fea0003800000 */
[----:B------:R-:W0:Y:S01]  /*0080*/  LDC.64 R2, c[0x0][0x3a0] ;  /* 0x0000e800ff027b82 */ /* 0x000e220000000a00 */
[----:B------:R-:W1:Y:S01]  /*0090*/  LDCU.64 UR4, c[0x0][0x358] ;  /* 0x00006b00ff0477ac */ /* 0x000e620008000a00 */
[----:B------:R-:W2:Y:S06]  /*00a0*/  LDCU.64 UR6, c[0x0][0x388] ;  /* 0x00007100ff0677ac */ /* 0x000eac0008000a00 */
[----:B------:R-:W3:Y:S08]  /*00b0*/  LDC.64 R6, c[0x0][0x398] ;  /* 0x0000e600ff067b82 */ /* 0x000ef00000000a00 */
[----:B------:R-:W4:Y:S01]  /*00c0*/  LDC.64 R10, c[0x0][0x3a8] ;  /* 0x0000ea00ff0a7b82 */ /* 0x000f220000000a00 */
[----:B0-----:R-:W-:-:S06]  /*00d0*/  IMAD.WIDE R2, R13, 0x8, R2 ;  /* 0x000000080d027825 */ /* 0x001fcc00078e0202 */
[----:B-1----:R-:W2:Y:S01]  /*00e0*/  LDG.E.64 R2, desc[UR4][R2.64] ;  /* 0x0000000402027981 */ /* 0x002ea2000c1e1b00 */
[----:B---3--:R-:W-:-:S05]  /*00f0*/  IMAD.WIDE R6, R13, 0x8, R6 ;  /* 0x000000080d067825 */ /* 0x008fca00078e0206 */
[----:B------:R-:W3:Y:S01]  /*0100*/  LDG.E.64 R8, desc[UR4][R6.64] ;  /* 0x0000000406087981 */ /* 0x000ee2000c1e1b00 */
[----:B----4-:R-:W-:Y:S01]  /*0110*/  IMAD.WIDE R10, R13, 0x8, R10 ;  /* 0x000000080d0a7825 */ /* 0x010fe200078e020a */
[----:B--2---:R-:W-:-:S08]  /*0120*/  DMUL R4, R2, UR6 ;  /* 0x0000000602047c28 */ /* 0x004fd00008000000 */
[----:B---3--:R-:W-:-:S07]  /*0130*/  DADD R8, -R4, R8 ;  /* 0x0000000004087229 */ /* 0x008fce0000000108 */
[----:B------:R-:W-:Y:S04]  /*0140*/  STG.E.64 desc[UR4][R6.64], R8 ;  /* 0x0000000806007986 */ /* 0x000fe8000c101b04 */
[----:B------:R-:W-:Y:S01]  /*0150*/  STG.E.64 desc[UR4][R10.64], R4 ;  /* 0x000000040a007986 */ /* 0x000fe2000c101b04 */
[----:B------:R-:W-:Y:S05]  /*0160*/  EXIT ;  /* 0x000000000000794d */ /* 0x000fea0003800000 */
.L_x_41:
        /* <DEDUP_REMOVED lines=9> */
.L_x_83:


//--------------------- .text._Z18updateLayerWeightsiiddPdS_S_S_ --------------------------
	.section	.text._Z18updateLayerWeightsiiddPdS_S_S_,"ax",@progbits
	.align	128
        .global         _Z18updateLayerWeightsiiddPdS_S_S_
        .type           _Z18updateLayerWeightsiiddPdS_S_S_,@function
        .size           _Z18updateLayerWeightsiiddPdS_S_S_,(.L_x_80 - _Z18updateLayerWeightsiiddPdS_S_S_)
        .other          _Z18updateLayerWeightsiiddPdS_S_S_,@"STO_CUDA_ENTRY STV_DEFAULT"
_Z18updateLayerWeightsiiddPdS_S_S_:
.text._Z18updateLayerWeightsiiddPdS_S_S_:
[----:B------:R-:W-:Y:S01]  /*0000*/  LDC R1, c[0x0][0x37c] ;  /* 0x0000df00ff017b82 */ /* 0x000fe20000000800 */
[----:B------:R-:W0:Y:S07]  /*0010*/  S2R R0, SR_TID.X ;  /* 0x0000000000007919 */ /* 0x000e2e0000002100 */
[----:B------:R-:W0:Y:S01]  /*0020*/  S2UR UR6, SR_CTAID.X ;  /* 0x00000000000679c3 */ /* 0x000e220000002500 */
[----:B------:R-:W1:Y:S07]  /*0030*/  LDCU.64 UR4, c[0x0][0x380] ;  /* 0x00007000ff0477ac */ /* 0x000e6e0008000a00 */
[----:B------:R-:W0:Y:S01]  /*0040*/  LDC R3, c[0x0][0x360] ;  /* 0x0000d800ff037b82 */ /* 0x000e220000000800 */
[----:B-1----:R-:W-:Y:S01]  /*0050*/  UIMAD UR4, UR5, UR4, URZ ;  /* 0x00000004050472a4 */ /* 0x002fe2000f8e02ff */
[----:B0-----:R-:W-:-:S05]  /*0060*/  IMAD R0, R3, UR6, R0 ;  /* 0x0000000603007c24 */ /* 0x001fca000f8e0200 */
[----:B------:R-:W-:-:S13]  /*0070*/  ISETP.GE.AND P0, PT, R0, UR4, PT ;  /* 0x0000000400007c0c */ /* 0x000fda000bf06270 */
[----:B------:R-:W-:Y:S05]  /*0080*/  @P0 EXIT ;  /* 0x000000000000094d */ /* 0x000fea0003800000 */
[----:B------:R-:W0:Y:S01]  /*0090*/  I2F.F64 R4, UR5 ;  /* 0x0000000500047d12 */ /* 0x000e220008201c00 */
[----:B------:R-:W-:Y:S01]  /*00a0*/  IMAD.MOV.U32 R2, RZ, RZ, 0x1 ;  /* 0x00000001ff027424 */ /* 0x000fe200078e00ff */
[----:B------:R-:W-:Y:S06]  /*00b0*/  BSSY.RECONVERGENT B0, `(.L_x_42) ;  /* 0x0000011000007945 */ /* 0x000fec0003800200 */
[----:B0-----:R-:W0:Y:S02]  /*00c0*/  MUFU.RCP64H R3, R5 ;  /* 0x0000000500037308 */ /* 0x001e240000001800 */
[----:B0-----:R-:W-:-:S08]  /*00d0*/  DFMA R6, -R4, R2, 1 ;  /* 0x3ff000000406742b */ /* 0x001fd00000000102 */
[----:B------:R-:W-:-:S08]  /*00e0*/  DFMA R6, R6, R6, R6 ;  /* 0x000000060606722b */ /* 0x000fd00000000006 */
[----:B------:R-:W-:Y:S02]  /*00f0*/  DFMA R2, R2, R6, R2 ;  /* 0x000000060202722b */ /* 0x000fe40000000002 */
[----:B------:R-:W0:Y:S06]  /*0100*/  I2F.F64 R6, R0 ;  /* 0x0000000000067312 */ /* 0x000e2c0000201c00 */
[----:B------:R-:W-:-:S08]  /*0110*/  DFMA R8, -R4, R2, 1 ;  /* 0x3ff000000408742b */ /* 0x000fd00000000102 */
[----:B------:R-:W-:Y:S01]  /*0120*/  DFMA R2, R2, R8, R2 ;  /* 0x000000080202722b */ /* 0x000fe20000000002 */
[----:B0-----:R-:W-:-:S07]  /*0130*/  FSETP.GEU.AND P1, PT, |R7|, 6.5827683646048100446e-37, PT ;  /* 0x036000000700780b */ /* 0x001fce0003f2e200 */
[----:B------:R-:W-:-:S08]  /*0140*/  DMUL R8, R6, R2 ;  /* 0x0000000206087228 */ /* 0x000fd00000000000 */
[----:B------:R-:W-:-:S08]  /*0150*/  DFMA R10, -R4, R8, R6 ;  /* 0x00000008040a722b */ /* 0x000fd00000000106 */
[----:B------:R-:W-:-:S10]  /*0160*/  DFMA R2, R2, R10, R8 ;  /* 0x0000000a0202722b */ /* 0x000fd40000000008 */
[----:B------:R-:W-:-:S05]  /*0170*/  FFMA R8, RZ, R5, R3 ;  /* 0x00000005ff087223 */ /* 0x000fca0000000003 */
[----:B------:R-:W-:-:S13]  /*0180*/  FSETP.GT.AND P0, PT, |R8|, 1.469367938527859385e-39, PT ;  /* 0x001000000800780b */ /* 0x000fda0003f04200 */
[----:B------:R-:W-:Y:S05]  /*0190*/  @P0 BRA P1, `(.L_x_43) ;  /* 0x0000000000080947 */ /* 0x000fea0000800000 */
[----:B------:R-:W-:-:S07]  /*01a0*/  MOV R10, 0x1c0 ;  /* 0x000001c0000a7802 */ /* 0x000fce0000000f00 */
[----:B------:R-:W-:Y:S05]  /*01b0*/  CALL.REL.NOINC `($__internal_1_$__cuda_sm20_div_rn_f64_full) ;  /* 0x0000000000b07944 */ /* 0x000fea0003c00000 */
.L_x_43:
[----:B------:R-:W-:Y:S05]  /*01c0*/  BSYNC.RECONVERGENT B0 ;  /* 0x0000000000007941 */ /* 0x000fea0003800200 */
.L_x_42:
[----:B------:R-:W0:Y:S01]  /*01d0*/  LDC R10, c[0x0][0x384] ;  /* 0x0000e100ff0a7b82 */ /* 0x000e220000000800 */
[----:B------:R-:W-:Y:S01]  /*01e0*/  ISETP.GE.AND P2, PT, R0, RZ, PT ;  /* 0x000000ff0000720c */ /* 0x000fe20003f46270 */
[----:B------:R-:W1:Y:S01]  /*01f0*/  F2I.F64.FLOOR R3, R2 ;  /* 0x0000000200037311 */ /* 0x000e620000305100 */
[----:B------:R-:W2:Y:S01]  /*0200*/  LDCU.64 UR4, c[0x0][0x358] ;  /* 0x00006b00ff0477ac */ /* 0x000ea20008000a00 */
[----:B------:R-:W3:Y:S04]  /*0210*/  LDCU.64 UR6, c[0x0][0x388] ;  /* 0x00007100ff0677ac */ /* 0x000ee80008000a00 */
[----:B------:R-:W4:Y:S01]  /*0220*/  LDC.64 R12, c[0x0][0x3a8] ;  /* 0x0000ea00ff0c7b82 */ /* 0x000f220000000a00 */
[----:B0-----:R-:W-:-:S04]  /*0230*/  IABS R9, R10 ;  /* 0x0000000a00097213 */ /* 0x001fc80000000000 */
[----:B------:R-:W0:Y:S08]  /*0240*/  I2F.RP R6, R9 ;  /* 0x0000000900067306 */ /* 0x000e300000209400 */
[----:B0-----:R-:W0:Y:S02]  /*0250*/  MUFU.RCP R6, R6 ;  /* 0x0000000600067308 */ /* 0x001e240000001000 */
[----:B0-----:R-:W-:-:S06]  /*0260*/  VIADD R4, R6, 0xffffffe ;  /* 0x0ffffffe06047836 */ /* 0x001fcc0000000000 */
[----:B------:R0:W5:Y:S02]  /*0270*/  F2I.FTZ.U32.TRUNC.NTZ R5, R4 ;  /* 0x0000000400057305 */ /* 0x000164000021f000 */
[----:B0-----:R-:W-:Y:S02]  /*0280*/  IMAD.MOV.U32 R4, RZ, RZ, RZ ;  /* 0x000000ffff047224 */ /* 0x001fe400078e00ff */
[----:B-----5:R-:W-:-:S04]  /*0290*/  IMAD.MOV R8, RZ, RZ, -R5 ;  /* 0x000000ffff087224 */ /* 0x020fc800078e0a05 */
[----:B------:R-:W-:Y:S01]  /*02a0*/  IMAD R7, R8, R9, RZ ;  /* 0x0000000908077224 */ /* 0x000fe200078e02ff */
[----:B------:R-:W-:-:S03]  /*02b0*/  IABS R8, R0 ;  /* 0x0000000000087213 */ /* 0x000fc60000000000 */
[----:B------:R-:W-:Y:S02]  /*02c0*/  IMAD.HI.U32 R5, R5, R7, R4 ;  /* 0x0000000705057227 */ /* 0x000fe400078e0004 */
[----:B------:R-:W1:Y:S04]  /*02d0*/  LDC.64 R6, c[0x0][0x3a0] ;  /* 0x0000e800ff067b82 */ /* 0x000e680000000a00 */
[----:B------:R-:W-:-:S04]  /*02e0*/  IMAD.HI.U32 R5, R5, R8, RZ ;  /* 0x0000000805057227 */ /* 0x000fc800078e00ff */
[----:B------:R-:W-:-:S04]  /*02f0*/  IMAD.MOV R5, RZ, RZ, -R5 ;  /* 0x000000ffff057224 */ /* 0x000fc800078e0a05 */
[C---:B------:R-:W-:Y:S02]  /*0300*/  IMAD R8, R9.reuse, R5, R8 ;  /* 0x0000000509087224 */ /* 0x040fe400078e0208 */
[----:B------:R-:W0:Y:S03]  /*0310*/  LDC.64 R4, c[0x0][0x3b0] ;  /* 0x0000ec00ff047b82 */ /* 0x000e260000000a00 */
[----:B------:R-:W-:Y:S01]  /*0320*/  ISETP.GT.U32.AND P0, PT, R9, R8, PT ;  /* 0x000000080900720c */ /* 0x000fe20003f04070 */
[----:B-1----:R-:W-:-:S12]  /*0330*/  IMAD.WIDE R6, R3, 0x8, R6 ;  /* 0x0000000803067825 */ /* 0x002fd800078e0206 */
[----:B------:R-:W-:Y:S01]  /*0340*/  @!P0 IMAD.IADD R8, R8, 0x1, -R9 ;  /* 0x0000000108088824 */ /* 0x000fe200078e0a09 */
[----:B------:R-:W-:Y:S01]  /*0350*/  ISETP.NE.AND P0, PT, R10, RZ, PT ;  /* 0x000000ff0a00720c */ /* 0x000fe20003f05270 */
[----:B--2---:R-:W2:Y:S03]  /*0360*/  LDG.E.64 R6, desc[UR4][R6.64] ;  /* 0x0000000406067981 */ /* 0x004ea6000c1e1b00 */
[----:B------:R-:W-:-:S13]  /*0370*/  ISETP.GT.U32.AND P1, PT, R9, R8, PT ;  /* 0x000000080900720c */ /* 0x000fda0003f24070 */
[----:B------:R-:W-:-:S04]  /*0380*/  @!P1 IMAD.IADD R8, R8, 0x1, -R9 ;  /* 0x0000000108089824 */ /* 0x000fc800078e0a09 */
[----:B------:R-:W-:Y:S02]  /*0390*/  IMAD.MOV.U32 R11, RZ, RZ, R8 ;  /* 0x000000ffff0b7224 */ /* 0x000fe400078e0008 */
[----:B------:R-:W1:Y:S02]  /*03a0*/  LDC.64 R8, c[0x0][0x398] ;  /* 0x0000e600ff087b82 */ /* 0x000e640000000a00 */
[----:B------:R-:W-:Y:S01]  /*03b0*/  @!P2 IMAD.MOV R11, RZ, RZ, -R11 ;  /* 0x000000ffff0ba224 */ /* 0x000fe200078e0a0b */
[----:B------:R-:W-:-:S05]  /*03c0*/  @!P0 LOP3.LUT R11, RZ, R10, RZ, 0x33, !PT ;  /* 0x0000000aff0b8212 */ /* 0x000fca00078e33ff */
[----:B0-----:R-:W-:-:S06]  /*03d0*/  IMAD.WIDE R4, R11, 0x8, R4 ;  /* 0x000000080b047825 */ /* 0x001fcc00078e0204 */
[----:B------:R-:W2:Y:S01]  /*03e0*/  LDG.E.64 R4, desc[UR4][R4.64] ;  /* 0x0000000404047981 */ /* 0x000ea2000c1e1b00 */
[----:B-1----:R-:W-:-:S05]  /*03f0*/  IMAD.WIDE R8, R0, 0x8, R8 ;  /* 0x0000000800087825 */ /* 0x002fca00078e0208 */
[----:B------:R-:W5:Y:S01]  /*0400*/  LDG.E.64 R10, desc[UR4][R8.64] ;  /* 0x00000004080a7981 */ /* 0x000f62000c1e1b00 */
[----:B----4-:R-:W-:Y:S01]  /*0410*/  IMAD.WIDE R12, R0, 0x8, R12 ;  /* 0x00000008000c7825 */ /* 0x010fe200078e020c */
[----:B--2---:R-:W-:-:S08]  /*0420*/  DMUL R2, R4, R6 ;  /* 0x0000000604027228 */ /* 0x004fd00000000000 */
[----:B---3--:R-:W-:-:S08]  /*0430*/  DMUL R2, R2, UR6 ;  /* 0x0000000602027c28 */ /* 0x008fd00008000000 */
[----:B-----5:R-:W-:-:S07]  /*0440*/  DADD R10, -R2, R10 ;  /* 0x00000000020a7229 */ /* 0x020fce000000010a */
[----:B------:R-:W-:Y:S04]  /*0450*/  STG.E.64 desc[UR4][R8.64], R10 ;  /* 0x0000000a08007986 */ /* 0x000fe8000c101b04 */
[----:B------:R-:W-:Y:S01]  /*0460*/  STG.E.64 desc[UR4][R12.64], R2 ;  /* 0x000000020c007986 */ /* 0x000fe2000c101b04 */
[----:B------:R-:W-:Y:S05]  /*0470*/  EXIT ;  /* 0x000000000000794d */ /* 0x000fea0003800000 */
        .weak           $__internal_1_$__cuda_sm20_div_rn_f64_full
        .type           $__internal_1_$__cuda_sm20_div_rn_f64_full,@function
        .size           $__internal_1_$__cuda_sm20_div_rn_f64_full,(.L_x_80 - $__internal_1_$__cuda_sm20_div_rn_f64_full)
$__internal_1_$__cuda_sm20_div_rn_f64_full:
[C---:B------:R-:W-:Y:S01]  /*0480*/  FSETP.GEU.AND P0, PT, |R5|.reuse, 1.469367938527859385e-39, PT ;  /* 0x001000000500780b */ /* 0x040fe20003f0e200 */
[----:B------:R-:W-:Y:S01]  /*0490*/  IMAD.MOV.U32 R16, RZ, RZ, 0x1 ;  /* 0x00000001ff107424 */ /* 0x000fe200078e00ff */
[----:B------:R-:W-:Y:S01]  /*04a0*/  LOP3.LUT R2, R5, 0x800fffff, RZ, 0xc0, !PT ;  /* 0x800fffff05027812 */ /* 0x000fe200078ec0ff */
[----:B------:R-:W-:Y:S01]  /*04b0*/  BSSY.RECONVERGENT B1, `(.L_x_44) ;  /* 0x0000055000017945 */ /* 0x000fe20003800200 */
[C---:B------:R-:W-:Y:S02]  /*04c0*/  FSETP.GEU.AND P2, PT, |R7|.reuse, 1.469367938527859385e-39, PT ;  /* 0x001000000700780b */ /* 0x040fe40003f4e200 */
[----:B------:R-:W-:Y:S01]  /*04d0*/  LOP3.LUT R3, R2, 0x3ff00000, RZ, 0xfc, !PT ;  /* 0x3ff0000002037812 */ /* 0x000fe200078efcff */
[----:B------:R-:W-:Y:S01]  /*04e0*/  IMAD.MOV.U32 R2, RZ, RZ, R4 ;  /* 0x000000ffff027224 */ /* 0x000fe200078e0004 */
[----:B------:R-:W-:Y:S02]  /*04f0*/  LOP3.LUT R11, R7, 0x7ff00000, RZ, 0xc0, !PT ;  /* 0x7ff00000070b7812 */ /* 0x000fe400078ec0ff */
[----:B------:R-:W-:-:S03]  /*0500*/  LOP3.LUT R14, R5, 0x7ff00000, RZ, 0xc0, !PT ;  /* 0x7ff00000050e7812 */ /* 0x000fc600078ec0ff */
[----:B------:R-:W-:Y:S01]  /*0510*/  @!P0 DMUL R2, R4, 8.98846567431157953865e+307 ;  /* 0x7fe0000004028828 */ /* 0x000fe20000000000 */
[----:B------:R-:W-:-:S03]  /*0520*/  ISETP.GE.U32.AND P1, PT, R11, R14, PT ;  /* 0x0000000e0b00720c */ /* 0x000fc60003f26070 */
[----:B------:R-:W-:Y:S01]  /*0530*/  @!P2 LOP3.LUT R12, R5, 0x7ff00000, RZ, 0xc0, !PT ;  /* 0x7ff00000050ca812 */ /* 0x000fe200078ec0ff */
[----:B------:R-:W-:Y:S01]  /*0540*/  @!P2 IMAD.MOV.U32 R18, RZ, RZ, RZ ;  /* 0x000000ffff12a224 */ /* 0x000fe200078e00ff */
[----:B------:R-:W0:Y:S02]  /*0550*/  MUFU.RCP64H R17, R3 ;  /* 0x0000000300117308 */ /* 0x000e240000001800 */
[----:B------:R-:W-:Y:S01]  /*0560*/  @!P2 ISETP.GE.U32.AND P3, PT, R11, R12, PT ;  /* 0x0000000c0b00a20c */ /* 0x000fe20003f66070 */
[----:B------:R-:W-:-:S05]  /*0570*/  IMAD.MOV.U32 R12, RZ, RZ, 0x1ca00000 ;  /* 0x1ca00000ff0c7424 */ /* 0x000fca00078e00ff */
[----:B------:R-:W-:-:S04]  /*0580*/  @!P2 SEL R13, R12, 0x63400000, !P3 ;  /* 0x634000000c0da807 */ /* 0x000fc80005800000 */
[----:B------:R-:W-:-:S04]  /*0590*/  @!P2 LOP3.LUT R13, R13, 0x80000000, R7, 0xf8, !PT ;  /* 0x800000000d0da812 */ /* 0x000fc800078ef807 */
[----:B------:R-:W-:Y:S01]  /*05a0*/  @!P2 LOP3.LUT R19, R13, 0x100000, RZ, 0xfc, !PT ;  /* 0x001000000d13a812 */ /* 0x000fe200078efcff */
[----:B0-----:R-:W-:-:S08]  /*05b0*/  DFMA R8, R16, -R2, 1 ;  /* 0x3ff000001008742b */ /* 0x001fd00000000802 */
[----:B------:R-:W-:-:S08]  /*05c0*/  DFMA R8, R8, R8, R8 ;  /* 0x000000080808722b */ /* 0x000fd00000000008 */
[----:B------:R-:W-:Y:S01]  /*05d0*/  DFMA R16, R16, R8, R16 ;  /* 0x000000081010722b */ /* 0x000fe20000000010 */
[----:B------:R-:W-:Y:S01]  /*05e0*/  SEL R9, R12, 0x63400000, !P1 ;  /* 0x634000000c097807 */ /* 0x000fe20004800000 */
[----:B------:R-:W-:-:S03]  /*05f0*/  IMAD.MOV.U32 R8, RZ, RZ, R6 ;  /* 0x000000ffff087224 */ /* 0x000fc600078e0006 */
[----:B------:R-:W-:-:S03]  /*0600*/  LOP3.LUT R9, R9, 0x800fffff, R7, 0xf8, !PT ;  /* 0x800fffff09097812 */ /* 0x000fc600078ef807 */
[----:B------:R-:W-:-:S03]  /*0610*/  DFMA R20, R16, -R2, 1 ;  /* 0x3ff000001014742b */ /* 0x000fc60000000802 */
[----:B------:R-:W-:-:S05]  /*0620*/  @!P2 DFMA R8, R8, 2, -R18 ;  /* 0x400000000808a82b */ /* 0x000fca0000000812 */
[----:B------:R-:W-:Y:S01]  /*0630*/  DFMA R16, R16, R20, R16 ;  /* 0x000000141010722b */ /* 0x000fe20000000010 */
[----:B------:R-:W-:Y:S02]  /*0640*/  IMAD.MOV.U32 R21, RZ, RZ, R11 ;  /* 0x000000ffff157224 */ /* 0x000fe400078e000b */
[----:B------:R-:W-:Y:S01]  /*0650*/  IMAD.MOV.U32 R20, RZ, RZ, R14 ;  /* 0x000000ffff147224 */ /* 0x000fe200078e000e */
[----:B------:R-:W-:Y:S02]  /*0660*/  @!P0 LOP3.LUT R20, R3, 0x7ff00000, RZ, 0xc0, !PT ;  /* 0x7ff0000003148812 */ /* 0x000fe400078ec0ff */
[----:B------:R-:W-:Y:S02]  /*0670*/  @!P2 LOP3.LUT R21, R9, 0x7ff00000, RZ, 0xc0, !PT ;  /* 0x7ff000000915a812 */ /* 0x000fe400078ec0ff */
[----:B------:R-:W-:Y:S01]  /*0680*/  DMUL R18, R16, R8 ;  /* 0x0000000810127228 */ /* 0x000fe20000000000 */
[----:B------:R-:W-:Y:S02]  /*0690*/  VIADD R22, R20, 0xffffffff ;  /* 0xffffffff14167836 */ /* 0x000fe40000000000 */
[----:B------:R-:W-:-:S05]  /*06a0*/  VIADD R13, R21, 0xffffffff ;  /* 0xffffffff150d7836 */ /* 0x000fca0000000000 */
[----:B------:R-:W-:Y:S01]  /*06b0*/  DFMA R14, R18, -R2, R8 ;  /* 0x80000002120e722b */ /* 0x000fe20000000008 */
[----:B------:R-:W-:-:S04]  /*06c0*/  ISETP.GT.U32.AND P0, PT, R13, 0x7feffffe, PT ;  /* 0x7feffffe0d00780c */ /* 0x000fc80003f04070 */
[----:B------:R-:W-:-:S03]  /*06d0*/  ISETP.GT.U32.OR P0, PT, R22, 0x7feffffe, P0 ;  /* 0x7feffffe1600780c */ /* 0x000fc60000704470 */
[----:B------:R-:W-:-:S10]  /*06e0*/  DFMA R14, R16, R14, R18 ;  /* 0x0000000e100e722b */ /* 0x000fd40000000012 */
[----:B------:R-:W-:Y:S05]  /*06f0*/  @P0 BRA `(.L_x_45) ;  /* 0x00000000006c0947 */ /* 0x000fea0003800000 */
[----:B------:R-:W-:-:S04]  /*0700*/  LOP3.LUT R16, R5, 0x7ff00000, RZ, 0xc0, !PT ;  /* 0x7ff0000005107812 */ /* 0x000fc800078ec0ff */
[CC--:B------:R-:W-:Y:S02]  /*0710*/  VIADDMNMX R6, R11.reuse, -R16.reuse, 0xb9600000, !PT ;  /* 0xb96000000b067446 */ /* 0x0c0fe40007800910 */
[----:B------:R-:W-:Y:S02]  /*0720*/  ISETP.GE.U32.AND P0, PT, R11, R16, PT ;  /* 0x000000100b00720c */ /* 0x000fe40003f06070 */
[----:B------:R-:W-:Y:S02]  /*0730*/  VIMNMX R6, PT, PT, R6, 0x46a00000, PT ;  /* 0x46a0000006067848 */ /* 0x000fe40003fe0100 */
[----:B------:R-:W-:-:S05]  /*0740*/  SEL R11, R12, 0x63400000, !P0 ;  /* 0x634000000c0b7807 */ /* 0x000fca0004000000 */
[----:B------:R-:W-:Y:S02]  /*0750*/  IMAD.IADD R11, R6, 0x1, -R11 ;  /* 0x00000001060b7824 */ /* 0x000fe400078e0a0b */
[----:B------:R-:W-:Y:S02]  /*0760*/  IMAD.MOV.U32 R6, RZ, RZ, RZ ;  /* 0x000000ffff067224 */ /* 0x000fe400078e00ff */
[----:B------:R-:W-:-:S06]  /*0770*/  VIADD R7, R11, 0x7fe00000 ;  /* 0x7fe000000b077836 */ /* 0x000fcc0000000000 */
        /* <DEDUP_REMOVED lines=19> */
.L_x_45:
        /* <DEDUP_REMOVED lines=12> */
[----:B------:R-:W-:Y:S02]  /*0970*/  @!P0 IMAD.MOV.U32 R12, RZ, RZ, RZ ;  /* 0x000000ffff0c8224 */ /* 0x000fe400078e00ff */
[----:B------:R-:W-:Y:S02]  /*0980*/  @P0 IMAD.MOV.U32 R12, RZ, RZ, RZ ;  /* 0x000000ffff0c0224 */ /* 0x000fe400078e00ff */
[----:B------:R-:W-:Y:S01]  /*0990*/  @P0 IMAD.MOV.U32 R13, RZ, RZ, R2 ;  /* 0x000000ffff0d0224 */ /* 0x000fe200078e0002 */
[----:B------:R-:W-:Y:S06]  /*09a0*/  BRA `(.L_x_46) ;  /* 0x0000000000147947 */ /* 0x000fec0003800000 */
.L_x_48:
[----:B------:R-:W-:Y:S01]  /*09b0*/  LOP3.LUT R13, R5, 0x80000, RZ, 0xfc, !PT ;  /* 0x00080000050d7812 */ /* 0x000fe200078efcff */
[----:B------:R-:W-:Y:S01]  /*09c0*/  IMAD.MOV.U32 R12, RZ, RZ, R4 ;  /* 0x000000ffff0c7224 */ /* 0x000fe200078e0004 */
[----:B------:R-:W-:Y:S06]  /*09d0*/  BRA `(.L_x_46) ;  /* 0x0000000000087947 */ /* 0x000fec0003800000 */
.L_x_47:
[----:B------:R-:W-:Y:S01]  /*09e0*/  LOP3.LUT R13, R7, 0x80000, RZ, 0xfc, !PT ;  /* 0x00080000070d7812 */ /* 0x000fe200078efcff */
[----:B------:R-:W-:-:S07]  /*09f0*/  IMAD.MOV.U32 R12, RZ, RZ, R6 ;  /* 0x000000ffff0c7224 */ /* 0x000fce00078e0006 */
.L_x_46:
[----:B------:R-:W-:Y:S05]  /*0a00*/  BSYNC.RECONVERGENT B1 ;  /* 0x0000000000017941 */ /* 0x000fea0003800200 */
.L_x_44:
[----:B------:R-:W-:Y:S02]  /*0a10*/  IMAD.MOV.U32 R11, RZ, RZ, 0x0 ;  /* 0x00000000ff0b7424 */ /* 0x000fe400078e00ff */
[----:B------:R-:W-:Y:S02]  /*0a20*/  IMAD.MOV.U32 R2, RZ, RZ, R12 ;  /* 0x000000ffff027224 */ /* 0x000fe400078e000c */
[----:B------:R-:W-:Y:S01]  /*0a30*/  IMAD.MOV.U32 R3, RZ, RZ, R13 ;  /* 0x000000ffff037224 */ /* 0x000fe200078e000d */
[----:B------:R-:W-:Y:S06]  /*0a40*/  RET.REL.NODEC R10 `(_Z18updateLayerWeightsiiddPdS_S_S_) ;  /* 0xfffffff40a6c7950 */ /* 0x000fec0003c3ffff */
.L_x_49:
        /* <DEDUP_REMOVED lines=11> */
.L_x_80:


//--------------------- .text._Z14hiddenGradientiiiPdS_S_ --------------------------
	.section	.text._Z14hiddenGradientiiiPdS_S_,"ax",@progbits
	.align	128
        .global         _Z14hiddenGradientiiiPdS_S_
        .type           _Z14hiddenGradientiiiPdS_S_,@function
        .size           _Z14hiddenGradientiiiPdS_S_,(.L_x_85 - _Z14hiddenGradientiiiPdS_S_)
        .other          _Z14hiddenGradientiiiPdS_S_,@"STO_CUDA_ENTRY STV_DEFAULT"
_Z14hiddenGradientiiiPdS_S_:
.text._Z14hiddenGradientiiiPdS_S_:
[----:B------:R-:W-:Y:S01]  /*0000*/  LDC R1, c[0x0][0x37c] ;  /* 0x0000df00ff017b82 */ /* 0x000fe20000000800 */
[----:B------:R-:W0:Y:S07]  /*0010*/  S2R R3, SR_TID.X ;  /* 0x0000000000037919 */ /* 0x000e2e0000002100 */
[----:B------:R-:W0:Y:S01]  /*0020*/  S2UR UR4, SR_CTAID.X ;  /* 0x00000000000479c3 */ /* 0x000e220000002500 */
[----:B------:R-:W1:Y:S01]  /*0030*/  LDCU.64 UR6, c[0x0][0x358] ;  /* 0x00006b00ff0677ac */ /* 0x000e620008000a00 */
[----:B------:R-:W-:Y:S01]  /*0040*/  BSSY.RECONVERGENT B0, `(.L_x_50) ;  /* 0x00000bc000007945 */ /* 0x000fe20003800200 */
[----:B------:R-:W-:-:S05]  /*0050*/  CS2R R20, SRZ ;  /* 0x0000000000147805 */ /* 0x000fca000001ff00 */
[----:B------:R-:W0:Y:S08]  /*0060*/  LDC R0, c[0x0][0x360] ;  /* 0x0000d800ff007b82 */ /* 0x000e300000000800 */
[----:B------:R-:W2:Y:S01]  /*0070*/  LDC.64 R4, c[0x0][0x380] ;  /* 0x0000e000ff047b82 */ /* 0x000ea20000000a00 */
[----:B0-----:R-:W-:Y:S01]  /*0080*/  IMAD R3, R0, UR4, R3 ;  /* 0x0000000400037c24 */ /* 0x001fe2000f8e0203 */
[----:B--2---:R-:W-:-:S04]  /*0090*/  ISETP.GE.AND P0, PT, R5, 0x1, PT ;  /* 0x000000010500780c */ /* 0x004fc80003f06270 */
[----:B------:R-:W-:-:S13]  /*00a0*/  ISETP.GE.OR P0, PT, R3, R4, !P0 ;  /* 0x000000040300720c */ /* 0x000fda0004706670 */
[----:B-1----:R-:W-:Y:S05]  /*00b0*/  @P0 BRA `(.L_x_51) ;  /* 0x0000000800d00947 */ /* 0x002fea0003800000 */
[C---:B------:R-:W-:Y:S01]  /*00c0*/  ISETP.GE.U32.AND P1, PT, R5.reuse, 0x10, PT ;  /* 0x000000100500780c */ /* 0x040fe20003f26070 */
[----:B------:R-:W-:Y:S01]  /*00d0*/  HFMA2 R2, -RZ, RZ, 0, 0 ;  /* 0x00000000ff027431 */ /* 0x000fe200000001ff */
[----:B------:R-:W-:Y:S02]  /*00e0*/  LOP3.LUT R0, R5, 0xf, RZ, 0xc0, !PT ;  /* 0x0000000f05007812 */ /* 0x000fe400078ec0ff */
[----:B------:R-:W-:Y:S02]  /*00f0*/  CS2R R20, SRZ ;  /* 0x0000000000147805 */ /* 0x000fe4000001ff00 */
[----:B------:R-:W-:-:S07]  /*0100*/  ISETP.NE.AND P0, PT, R0, RZ, PT ;  /* 0x000000ff0000720c */ /* 0x000fce0003f05270 */
[----:B------:R-:W-:Y:S06]  /*0110*/  @!P1 BRA `(.L_x_52) ;  /* 0x00000004004c9947 */ /* 0x000fec0003800000 */
[----:B------:R-:W0:Y:S01]  /*0120*/  LDCU.64 UR4, c[0x0][0x398] ;  /* 0x00007300ff0477ac */ /* 0x000e220008000a00 */
[----:B------:R-:W-:Y:S02]  /*0130*/  LOP3.LUT R2, R5, 0x7ffffff0, RZ, 0xc0, !PT ;  /* 0x7ffffff005027812 */ /* 0x000fe400078ec0ff */
[----:B------:R-:W-:Y:S02]  /*0140*/  CS2R R20, SRZ ;  /* 0x0000000000147805 */ /* 0x000fe4000001ff00 */
[----:B------:R-:W-:Y:S02]  /*0150*/  MOV R4, R3 ;  /* 0x0000000300047202 */ /* 0x000fe40000000f00 */
[----:B------:R-:W-:Y:S01]  /*0160*/  IADD3 R26, PT, PT, -R2, RZ, RZ ;  /* 0x000000ff021a7210 */ /* 0x000fe20007ffe1ff */
[----:B0-----:R-:W-:-:S04]  /*0170*/  UIADD3 UR4, UP0, UPT, UR4, 0x40, URZ ;  /* 0x0000004004047890 */ /* 0x001fc8000ff1e0ff */
[----:B------:R-:W-:Y:S02]  /*0180*/  UIADD3.X UR5, UPT, UPT, URZ, UR5, URZ, UP0, !UPT ;  /* 0x00000005ff057290 */ /* 0x000fe400087fe4ff */
[----:B------:R-:W-:-:S04]  /*0190*/  MOV R10, UR4 ;  /* 0x00000004000a7c02 */ /* 0x000fc80008000f00 */
[----:B------:R-:W-:-:S07]  /*01a0*/  MOV R11, UR5 ;  /* 0x00000005000b7c02 */ /* 0x000fce0008000f00 */
.L_x_53:
[----:B------:R-:W0:Y:S01]  /*01b0*/  LDC.64 R22, c[0x0][0x390] ;  /* 0x0000e400ff167b82 */ /* 0x000e220000000a00 */
[----:B------:R-:W-:Y:S02]  /*01c0*/  MOV R6, R10 ;  /* 0x0000000a00067202 */ /* 0x000fe40000000f00 */
[----:B------:R-:W-:-:S05]  /*01d0*/  MOV R7, R11 ;  /* 0x0000000b00077202 */ /* 0x000fca0000000f00 */
[----:B------:R-:W2:Y:S01]  /*01e0*/  LDG.E.64 R18, desc[UR6][R6.64+-0x40] ;  /* 0xffffc00606127981 */ /* 0x000ea2000c1e1b00 */
[----:B------:R-:W1:Y:S03]  /*01f0*/  LDC R27, c[0x0][0x388] ;  /* 0x0000e200ff1b7b82 */ /* 0x000e660000000800 */
[----:B------:R-:W3:Y:S04]  /*0200*/  LDG.E.64 R16, desc[UR6][R6.64+-0x38] ;  /* 0xffffc80606107981 */ /* 0x000ee8000c1e1b00 */
[----:B------:R-:W4:Y:S01]  /*0210*/  LDG.E.64 R14, desc[UR6][R6.64+-0x30] ;  /* 0xffffd006060e7981 */ /* 0x000f22000c1e1b00 */
[----:B0-----:R-:W-:-:S05]  /*0220*/  IMAD.WIDE R22, R4, 0x8, R22 ;  /* 0x0000000804167825 */ /* 0x001fca00078e0216 */
[----:B------:R1:W2:Y:S02]  /*0230*/  LDG.E.64 R12, desc[UR6][R22.64] ;  /* 0x00000006160c7981 */ /* 0x0002a4000c1e1b00 */
[----:B-1----:R-:W-:-:S05]  /*0240*/  IMAD.WIDE R22, R27, 0x8, R22 ;  /* 0x000000081b167825 */ /* 0x002fca00078e0216 */
[----:B------:R-:W3:Y:S01]  /*0250*/  LDG.E.64 R8, desc[UR6][R22.64] ;  /* 0x0000000616087981 */ /* 0x000ee2000c1e1b00 */
[----:B------:R-:W-:-:S05]  /*0260*/  IMAD.WIDE R24, R27, 0x8, R22 ;  /* 0x000000081b187825 */ /* 0x000fca00078e0216 */
[----:B------:R-:W4:Y:S01]  /*0270*/  LDG.E.64 R10, desc[UR6][R24.64] ;  /* 0x00000006180a7981 */ /* 0x000f22000c1e1b00 */
[C---:B------:R-:W-:Y:S01]  /*0280*/  IMAD.WIDE R28, R27.reuse, 0x8, R24 ;  /* 0x000000081b1c7825 */ /* 0x040fe200078e0218 */
[----:B--2---:R-:W-:Y:S02]  /*0290*/  DFMA R18, R12, R18, R20 ;  /* 0x000000120c12722b */ /* 0x004fe40000000014 */
[----:B------:R-:W2:Y:S04]  /*02a0*/  LDG.E.64 R20, desc[UR6][R6.64+-0x28] ;  /* 0xffffd80606147981 */ /* 0x000ea8000c1e1b00 */
[----:B------:R0:W2:Y:S02]  /*02b0*/  LDG.E.64 R12, desc[UR6][R28.64] ;  /* 0x000000061c0c7981 */ /* 0x0000a4000c1e1b00 */
[C---:B0-----:R-:W-:Y:S01]  /*02c0*/  IMAD.WIDE R28, R27.reuse, 0x8, R28 ;  /* 0x000000081b1c7825 */ /* 0x041fe200078e021c */
[----:B---3--:R-:W-:Y:S01]  /*02d0*/  DFMA R16, R8, R16, R18 ;  /* 0x000000100810722b */ /* 0x008fe20000000012 */
[----:B------:R-:W3:Y:S04]  /*02e0*/  LDG.E.64 R18, desc[UR6][R6.64+-0x20] ;  /* 0xffffe00606127981 */ /* 0x000ee8000c1e1b00 */
[----:B------:R-:W3:Y:S01]  /*02f0*/  LDG.E.64 R8, desc[UR6][R28.64] ;  /* 0x000000061c087981 */ /* 0x000ee2000c1e1b00 */
[----:B------:R-:W-:-:S02]  /*0300*/  IMAD.WIDE R22, R27, 0x8, R28 ;  /* 0x000000081b167825 */ /* 0x000fc400078e021c */
[----:B----4-:R-:W-:Y:S02]  /*0310*/  DFMA R14, R10, R14, R16 ;  /* 0x0000000e0a0e722b */ /* 0x010fe40000000010 */
[----:B------:R-:W4:Y:S04]  /*0320*/  LDG.E.64 R16, desc[UR6][R6.64+-0x18] ;  /* 0xffffe80606107981 */ /* 0x000f28000c1e1b00 */
        /* <DEDUP_REMOVED lines=37> */
[----:B------:R-:W-:-:S06]  /*0580*/  IMAD.WIDE R24, R27, 0x8, R22 ;  /* 0x000000081b187825 */ /* 0x000fcc00078e0216 */
[----:B------:R-:W5:Y:S01]  /*0590*/  LDG.E.64 R24, desc[UR6][R24.64] ;  /* 0x0000000618187981 */ /* 0x000f62000c1e1b00 */
[----:B--2---:R-:W-:-:S03]  /*05a0*/  DFMA R16, R16, R18, R20 ;  /* 0x000000121010722b */ /* 0x004fc60000000014 */
[----:B------:R-:W5:Y:S01]  /*05b0*/  LDG.E.64 R20, desc[UR6][R6.64+0x38] ;  /* 0x0000380606147981 */ /* 0x000f62000c1e1b00 */
[----:B------:R-:W-:-:S04]  /*05c0*/  IADD3 R26, PT, PT, R26, 0x10, RZ ;  /* 0x000000101a1a7810 */ /* 0x000fc80007ffe0ff */
[----:B------:R-:W-:Y:S01]  /*05d0*/  ISETP.NE.AND P1, PT, R26, RZ, PT ;  /* 0x000000ff1a00720c */ /* 0x000fe20003f25270 */
[----:B---3--:R-:W-:-:S08]  /*05e0*/  DFMA R8, R14, R8, R16 ;  /* 0x000000080e08722b */ /* 0x008fd00000000010 */
[----:B----4-:R-:W-:Y:S01]  /*05f0*/  DFMA R8, R10, R12, R8 ;  /* 0x0000000c0a08722b */ /* 0x010fe20000000008 */
[----:B------:R-:W-:Y:S02]  /*0600*/  IADD3 R10, P2, PT, R6, 0x80, RZ ;  /* 0x00000080060a7810 */ /* 0x000fe40007f5e0ff */
[----:B------:R-:W-:Y:S02]  /*0610*/  LEA R4, R27, R4, 0x4 ;  /* 0x000000041b047211 */ /* 0x000fe400078e20ff */
[----:B------:R-:W-:-:S03]  /*0620*/  IADD3.X R11, PT, PT, RZ, R7, RZ, P2, !PT ;  /* 0x00000007ff0b7210 */ /* 0x000fc600017fe4ff */
[----:B-----5:R-:W-:Y:S01]  /*0630*/  DFMA R20, R24, R20, R8 ;  /* 0x000000141814722b */ /* 0x020fe20000000008 */
[----:B------:R-:W-:Y:S10]  /*0640*/  @P1 BRA `(.L_x_53) ;  /* 0xfffffff800d81947 */ /* 0x000ff4000383ffff */
.L_x_52:
[----:B------:R-:W-:Y:S05]  /*0650*/  @!P0 BRA `(.L_x_51) ;  /* 0x0000000400688947 */ /* 0x000fea0003800000 */
[----:B------:R-:W-:Y:S02]  /*0660*/  ISETP.GE.U32.AND P0, PT, R0, 0x8, PT ;  /* 0x000000080000780c */ /* 0x000fe40003f06070 */
[----:B------:R-:W-:-:S04]  /*0670*/  LOP3.LUT R4, R5, 0x7, RZ, 0xc0, !PT ;  /* 0x0000000705047812 */ /* 0x000fc800078ec0ff */
[----:B------:R-:W-:-:S07]  /*0680*/  ISETP.NE.AND P1, PT, R4, RZ, PT ;  /* 0x000000ff0400720c */ /* 0x000fce0003f25270 */
[----:B------:R-:W-:Y:S06]  /*0690*/  @!P0 BRA `(.L_x_54) ;  /* 0x0000000000988947 */ /* 0x000fec0003800000 */
[----:B------:R-:W0:Y:S08]  /*06a0*/  LDC R27, c[0x0][0x388] ;  /* 0x0000e200ff1b7b82 */ /* 0x000e300000000800 */
[----:B------:R-:W1:Y:S08]  /*06b0*/  LDC.64 R6, c[0x0][0x398] ;  /* 0x0000e600ff067b82 */ /* 0x000e700000000a00 */
[----:B------:R-:W2:Y:S01]  /*06c0*/  LDC.64 R24, c[0x0][0x390] ;  /* 0x0000e400ff187b82 */ /* 0x000ea20000000a00 */
[----:B0-----:R-:W-:-:S02]  /*06d0*/  IMAD R9, R2, R27, R3 ;  /* 0x0000001b02097224 */ /* 0x001fc400078e0203 */
[----:B-1----:R-:W-:-:S05]  /*06e0*/  IMAD.WIDE.U32 R6, R2, 0x8, R6 ;  /* 0x0000000802067825 */ /* 0x002fca00078e0006 */
[----:B------:R-:W3:Y:S01]  /*06f0*/  LDG.E.64 R18, desc[UR6][R6.64] ;  /* 0x0000000606127981 */ /* 0x000ee2000c1e1b00 */
[----:B--2---:R-:W-:-:S03]  /*0700*/  IMAD.WIDE R24, R9, 0x8, R24 ;  /* 0x0000000809187825 */ /* 0x004fc600078e0218 */
[----:B------:R-:W2:Y:S04]  /*0710*/  LDG.E.64 R12, desc[UR6][R6.64+0x10] ;  /* 0x00001006060c7981 */ /* 0x000ea8000c1e1b00 */
[----:B------:R-:W3:Y:S01]  /*0720*/  LDG.E.64 R22, desc[UR6][R24.64] ;  /* 0x0000000618167981 */ /* 0x000ee2000c1e1b00 */
[----:B------:R-:W-:-:S03]  /*0730*/  IMAD.WIDE R28, R27, 0x8, R24 ;  /* 0x000000081b1c7825 */ /* 0x000fc600078e0218 */
[----:B------:R-:W4:Y:S04]  /*0740*/  LDG.E.64 R8, desc[UR6][R6.64+0x8] ;  /* 0x0000080606087981 */ /* 0x000f28000c1e1b00 */
[----:B------:R-:W4:Y:S01]  /*0750*/  LDG.E.64 R10, desc[UR6][R28.64] ;  /* 0x000000061c0a7981 */ /* 0x000f22000c1e1b00 */
[----:B------:R-:W-:-:S05]  /*0760*/  IMAD.WIDE R16, R27, 0x8, R28 ;  /* 0x000000081b107825 */ /* 0x000fca00078e021c */
[----:B------:R0:W2:Y:S02]  /*0770*/  LDG.E.64 R14, desc[UR6][R16.64] ;  /* 0x00000006100e7981 */ /* 0x0000a4000c1e1b00 */
[C---:B0-----:R-:W-:Y:S01]  /*0780*/  IMAD.WIDE R16, R27.reuse, 0x8, R16 ;  /* 0x000000081b107825 */ /* 0x041fe200078e0210 */
[----:B---3--:R-:W-:Y:S01]  /*0790*/  DFMA R20, R22, R18, R20 ;  /* 0x000000121614722b */ /* 0x008fe20000000014 */
[----:B------:R-:W3:Y:S04]  /*07a0*/  LDG.E.64 R18, desc[UR6][R6.64+0x18] ;  /* 0x0000180606127981 */ /* 0x000ee8000c1e1b00 */
[----:B------:R-:W3:Y:S01]  /*07b0*/  LDG.E.64 R22, desc[UR6][R16.64] ;  /* 0x0000000610167981 */ /* 0x000ee2000c1e1b00 */
[C---:B------:R-:W-:Y:S02]  /*07c0*/  IMAD.WIDE R24, R27.reuse, 0x8, R16 ;  /* 0x000000081b187825 */ /* 0x040fe400078e0210 */
[----:B----4-:R-:W-:Y:S01]  /*07d0*/  DFMA R20, R10, R8, R20 ;  /* 0x000000080a14722b */ /* 0x010fe20000000014 */
[----:B------:R-:W4:Y:S04]  /*07e0*/  LDG.E.64 R8, desc[UR6][R6.64+0x20] ;  /* 0x0000200606087981 */ /* 0x000f28000c1e1b00 */
[----:B------:R-:W4:Y:S01]  /*07f0*/  LDG.E.64 R10, desc[UR6][R24.64] ;  /* 0x00000006180a7981 */ /* 0x000f22000c1e1b00 */
[----:B------:R-:W-:-:S02]  /*0800*/  IMAD.WIDE R28, R27, 0x8, R24 ;  /* 0x000000081b1c7825 */ /* 0x000fc400078e0218 */
[----:B--2---:R-:W-:Y:S01]  /*0810*/  DFMA R20, R14, R12, R20 ;  /* 0x0000000c0e14722b */ /* 0x004fe20000000014 */
[----:B------:R-:W2:Y:S04]  /*0820*/  LDG.E.64 R14, desc[UR6][R6.64+0x28] ;  /* 0x00002806060e7981 */ /* 0x000ea8000c1e1b00 */
[----:B------:R0:W2:Y:S02]  /*0830*/  LDG.E.64 R12, desc[UR6][R28.64] ;  /* 0x000000061c0c7981 */ /* 0x0000a4000c1e1b00 */
[----:B0-----:R-:W-:-:S05]  /*0840*/  IMAD.WIDE R28, R27, 0x8, R28 ;  /* 0x000000081b1c7825 */ /* 0x001fca00078e021c */
[----:B------:R-:W5:Y:S01]  /*0850*/  LDG.E.64 R16, desc[UR6][R28.64] ;  /* 0x000000061c107981 */ /* 0x000f62000c1e1b00 */
[----:B---3--:R-:W-:-:S03]  /*0860*/  DFMA R20, R22, R18, R20 ;  /* 0x000000121614722b */ /* 0x008fc60000000014 */
[----:B------:R-:W5:Y:S01]  /*0870*/  LDG.E.64 R18, desc[UR6][R6.64+0x30] ;  /* 0x0000300606127981 */ /* 0x000f62000c1e1b00 */
[----:B------:R-:W-:-:S03]  /*0880*/  IMAD.WIDE R22, R27, 0x8, R28 ;  /* 0x000000081b167825 */ /* 0x000fc600078e021c */
[----:B------:R-:W3:Y:S04]  /*0890*/  LDG.E.64 R26, desc[UR6][R6.64+0x38] ;  /* 0x00003806061a7981 */ /* 0x000ee8000c1e1b00 */
[----:B------:R-:W3:Y:S01]  /*08a0*/  LDG.E.64 R22, desc[UR6][R22.64] ;  /* 0x0000000616167981 */ /* 0x000ee2000c1e1b00 */
[----:B----4-:R-:W-:-:S08]  /*08b0*/  DFMA R8, R10, R8, R20 ;  /* 0x000000080a08722b */ /* 0x010fd00000000014 */
[----:B--2---:R-:W-:Y:S01]  /*08c0*/  DFMA R8, R12, R14, R8 ;  /* 0x0000000e0c08722b */ /* 0x004fe20000000008 */
[----:B------:R-:W-:-:S07]  /*08d0*/  IADD3 R2, PT, PT, R2, 0x8, RZ ;  /* 0x0000000802027810 */ /* 0x000fce0007ffe0ff */
[----:B-----5:R-:W-:-:S08]  /*08e0*/  DFMA R8, R16, R18, R8 ;  /* 0x000000121008722b */ /* 0x020fd00000000008 */
[----:B---3--:R-:W-:-:S11]  /*08f0*/  DFMA R20, R22, R26, R8 ;  /* 0x0000001a1614722b */ /* 0x008fd60000000008 */
.L_x_54:
        /* <DEDUP_REMOVED lines=13> */
[----:B------:R-:W4:Y:S01]  /*09d0*/  LDG.E.64 R6, desc[UR6][R18.64] ;  /* 0x0000000612067981 */ /* 0x000f22000c1e1b00 */
[----:B------:R-:W-:-:S03]  /*09e0*/  IMAD.WIDE R28, R0, 0x8, R26 ;  /* 0x00000008001c7825 */ /* 0x000fc600078e021a */
[----:B------:R-:W4:Y:S04]  /*09f0*/  LDG.E.64 R8, desc[UR6][R26.64] ;  /* 0x000000061a087981 */ /* 0x000f28000c1e1b00 */
[----:B------:R0:W3:Y:S04]  /*0a00*/  LDG.E.64 R14, desc[UR6][R28.64] ;  /* 0x000000061c0e7981 */ /* 0x0000e8000c1e1b00 */
[----:B------:R-:W5:Y:S01]  /*0a10*/  LDG.E.64 R24, desc[UR6][R18.64+0x18] ;  /* 0x0000180612187981 */ /* 0x000f62000c1e1b00 */
[----:B0-----:R-:W-:-:S05]  /*0a20*/  IMAD.WIDE R28, R0, 0x8, R28 ;  /* 0x00000008001c7825 */ /* 0x001fca00078e021c */
[----:B------:R-:W2:Y:S01]  /*0a30*/  LDG.E.64 R10, desc[UR6][R28.64] ;  /* 0x000000061c0a7981 */ /* 0x000ea2000c1e1b00 */
[----:B------:R-:W-:-:S06]  /*0a40*/  IMAD.WIDE R22, R0, 0x8, R28 ;  /* 0x0000000800167825 */ /* 0x000fcc00078e021c */
[----:B------:R-:W5:Y:S01]  /*0a50*/  LDG.E.64 R22, desc[UR6][R22.64] ;  /* 0x0000000616167981 */ /* 0x000f62000c1e1b00 */
[----:B------:R-:W-:Y:S01]  /*0a60*/  IADD3 R2, PT, PT, R2, 0x4, RZ ;  /* 0x0000000402027810 */ /* 0x000fe20007ffe0ff */
[----:B----4-:R-:W-:-:S08]  /*0a70*/  DFMA R6, R8, R6, R20 ;  /* 0x000000060806722b */ /* 0x010fd00000000014 */
[----:B---3--:R-:W-:-:S08]  /*0a80*/  DFMA R6, R14, R16, R6 ;  /* 0x000000100e06722b */ /* 0x008fd00000000006 */
[----:B--2---:R-:W-:-:S08]  /*0a90*/  DFMA R6, R10, R12, R6 ;  /* 0x0000000c0a06722b */ /* 0x004fd00000000006 */
[----:B-----5:R-:W-:-:S11]  /*0aa0*/  DFMA R20, R22, R24, R6 ;  /* 0x000000181614722b */ /* 0x020fd60000000006 */
.L_x_55:
[----:B------:R-:W-:Y:S05]  /*0ab0*/  @!P1 BRA `(.L_x_51) ;  /* 0x0000000000509947 */ /* 0x000fea0003800000 */
[----:B------:R-:W0:Y:S01]  /*0ac0*/  LDC.64 R8, c[0x0][0x398] ;  /* 0x0000e600ff087b82 */ /* 0x000e220000000a00 */
[----:B------:R-:W1:Y:S01]  /*0ad0*/  LDCU UR4, c[0x0][0x388] ;  /* 0x00007100ff0477ac */ /* 0x000e620008000800 */
[----:B------:R-:W-:-:S06]  /*0ae0*/  IADD3 R0, PT, PT, -R5, RZ, RZ ;  /* 0x000000ff05007210 */ /* 0x000fcc0007ffe1ff */
[----:B------:R-:W2:Y:S01]  /*0af0*/  LDC.64 R6, c[0x0][0x390] ;  /* 0x0000e400ff067b82 */ /* 0x000ea20000000a00 */
[C---:B-1----:R-:W-:Y:S02]  /*0b00*/  IMAD R11, R2.reuse, UR4, R3 ;  /* 0x00000004020b7c24 */ /* 0x042fe4000f8e0203 */
[----:B0-----:R-:W-:-:S03]  /*0b10*/  IMAD.WIDE.U32 R8, R2, 0x8, R8 ;  /* 0x0000000802087825 */ /* 0x001fc600078e0008 */
[----:B------:R-:W-:Y:S02]  /*0b20*/  MOV R10, R8 ;  /* 0x00000008000a7202 */ /* 0x000fe40000000f00 */
[----:B------:R-:W-:-:S07]  /*0b30*/  MOV R13, R9 ;  /* 0x00000009000d7202 */ /* 0x000fce0000000f00 */
.L_x_56:
[----:B--2---:R-:W-:Y:S01]  /*0b40*/  IMAD.WIDE R4, R11, 0x8, R6 ;  /* 0x000000080b047825 */ /* 0x004fe200078e0206 */
[----:B------:R-:W-:Y:S02]  /*0b50*/  MOV R8, R10 ;  /* 0x0000000a00087202 */ /* 0x000fe40000000f00 */
[----:B------:R-:W-:-:S03]  /*0b60*/  MOV R9, R13 ;  /* 0x0000000d00097202 */ /* 0x000fc60000000f00 */
[----:B------:R-:W2:Y:S04]  /*0b70*/  LDG.E.64 R4, desc[UR6][R4.64] ;  /* 0x0000000604047981 */ /* 0x000ea8000c1e1b00 */
[----:B------:R-:W2:Y:S01]  /*0b80*/  LDG.E.64 R8, desc[UR6][R8.64] ;  /* 0x0000000608087981 */ /* 0x000ea2000c1e1b00 */
[----:B------:R-:W-:Y:S02]  /*0b90*/  IADD3 R0, PT, PT, R0, 0x1, RZ ;  /* 0x0000000100007810 */ /* 0x000fe40007ffe0ff */
[----:B------:R-:W-:Y:S02]  /*0ba0*/  IADD3 R10, P1, PT, R10, 0x8, RZ ;  /* 0x000000080a0a7810 */ /* 0x000fe40007f3e0ff */
[----:B------:R-:W-:Y:S02]  /*0bb0*/  ISETP.NE.AND P0, PT, R0, RZ, PT ;  /* 0x000000ff0000720c */ /* 0x000fe40003f05270 */
[----:B------:R-:W-:-:S02]  /*0bc0*/  IADD3 R11, PT, PT, R11, UR4, RZ ;  /* 0x000000040b0b7c10 */ /* 0x000fc4000fffe0ff */
[----:B------:R-:W-:Y:S01]  /*0bd0*/  IADD3.X R13, PT, PT, RZ, R13, RZ, P1, !PT ;  /* 0x0000000dff0d7210 */ /* 0x000fe20000ffe4ff */
[----:B--2---:R-:W-:-:S08]  /*0be0*/  DFMA R20, R4, R8, R20 ;  /* 0x000000080414722b */ /* 0x004fd00000000014 */
[----:B------:R-:W-:Y:S05]  /*0bf0*/  @P0 BRA `(.L_x_56) ;  /* 0xfffffffc00d00947 */ /* 0x000fea000383ffff */
.L_x_51:
[----:B------:R-:W-:Y:S05]  /*0c00*/  BSYNC.RECONVERGENT B0 ;  /* 0x0000000000007941 */ /* 0x000fea0003800200 */
.L_x_50:
[----:B------:R-:W0:Y:S02]  /*0c10*/  LDC.64 R4, c[0x0][0x3a0] ;  /* 0x0000e800ff047b82 */ /* 0x000e240000000a00 */
[----:B0-----:R-:W-:-:S05]  /*0c20*/  IMAD.WIDE R2, R3, 0x8, R4 ;  /* 0x0000000803027825 */ /* 0x001fca00078e0204 */
[----:B------:R-:W-:Y:S01]  /*0c30*/  STG.E.64 desc[UR6][R2.64], R20 ;  /* 0x0000001402007986 */ /* 0x000fe2000c101b06 */
[----:B------:R-:W-:Y:S05]  /*0c40*/  EXIT ;  /* 0x000000000000794d */ /* 0x000fea0003800000 */
.L_x_57:
        /* <DEDUP_REMOVED lines=11> */
.L_x_85:


//--------------------- .text._Z13reluDerivCUDAiPdS_ --------------------------
	.section	.text._Z13reluDerivCUDAiPdS_,"ax",@progbits
	.align	128
        .global         _Z13reluDerivCUDAiPdS_
        .type           _Z13reluDerivCUDAiPdS_,@function
        .size           _Z13reluDerivCUDAiPdS_,(.L_x_86 - _Z13reluDerivCUDAiPdS_)
        .other          _Z13reluDerivCUDAiPdS_,@"STO_CUDA_ENTRY STV_DEFAULT"
_Z13reluDerivCUDAiPdS_:
.text._Z13reluDerivCUDAiPdS_:
        /* <DEDUP_REMOVED lines=10> */
[----:B0-----:R-:W-:-:S06]  /*00a0*/  IMAD.WIDE R2, R5, 0x8, R2 ;  /* 0x0000000805027825 */ /* 0x001fcc00078e0202 */
[----:B-1----:R-:W2:Y:S02]  /*00b0*/  LDG.E.64 R2, desc[UR4][R2.64] ;  /* 0x0000000402027981 */ /* 0x002ea4000c1e1b00 */
[----:B--2---:R-:W-:-:S14]  /*00c0*/  DSETP.GT.AND P0, PT, R2, RZ, PT ;  /* 0x000000ff0200722a */ /* 0x004fdc0003f04000 */
[----:B------:R-:W-:Y:S05]  /*00d0*/  @P0 EXIT ;  /* 0x000000000000094d */ /* 0x000fea0003800000 */
[----:B------:R-:W0:Y:S02]  /*00e0*/  LDC.64 R2, c[0x0][0x390] ;  /* 0x0000e400ff027b82 */ /* 0x000e240000000a00 */
[----:B0-----:R-:W-:-:S05]  /*00f0*/  IMAD.WIDE R2, R5, 0x8, R2 ;  /* 0x0000000805027825 */ /* 0x001fca00078e0202 */
[----:B------:R-:W2:Y:S02]  /*0100*/  LDG.E.64 R4, desc[UR4][R2.64] ;  /* 0x0000000402047981 */ /* 0x000ea4000c1e1b00 */
[----:B--2---:R-:W-:-:S07]  /*0110*/  DMUL R4, RZ, R4 ;  /* 0x00000004ff047228 */ /* 0x004fce0000000000 */
[----:B------:R-:W-:Y:S01]  /*0120*/  STG.E.64 desc[UR4][R2.64], R4 ;  /* 0x0000000402007986 */ /* 0x000fe2000c101b04 */
[----:B------:R-:W-:Y:S05]  /*0130*/  EXIT ;  /* 0x000000000000794d */ /* 0x000fea0003800000 */
.L_x_58:
        /* <DEDUP_REMOVED lines=12> */
.L_x_86:


//--------------------- .text._Z8reluCUDAPdS_i    --------------------------
	.section	.text._Z8reluCUDAPdS_i,"ax",@progbits
	.align	128
        .global         _Z8reluCUDAPdS_i
        .type           _Z8reluCUDAPdS_i,@function
        .size           _Z8reluCUDAPdS_i,(.L_x_87 - _Z8reluCUDAPdS_i)
        .other          _Z8reluCUDAPdS_i,@"STO_CUDA_ENTRY STV_DEFAULT"
_Z8reluCUDAPdS_i:
.text._Z8reluCUDAPdS_i:
        /* <DEDUP_REMOVED lines=13> */
[----:B------:R-:W0:Y:S02]  /*00d0*/  @P0 LDC.64 R4, c[0x0][0x388] ;  /* 0x0000e200ff040b82 */ /* 0x000e240000000a00 */
[----:B0-----:R-:W-:-:S05]  /*00e0*/  @P0 IMAD.WIDE R4, R7, 0x8, R4 ;  /* 0x0000000807040825 */ /* 0x001fca00078e0204 */
[----:B------:R0:W-:Y:S01]  /*00f0*/  @P0 STG.E.64 desc[UR4][R4.64], R2 ;  /* 0x0000000204000986 */ /* 0x0001e2000c101b04 */
[----:B------:R-:W-:Y:S05]  /*0100*/  @P0 EXIT ;  /* 0x000000000000094d */ /* 0x000fea0003800000 */
[----:B0-----:R-:W0:Y:S02]  /*0110*/  LDC.64 R2, c[0x0][0x388] ;  /* 0x0000e200ff027b82 */ /* 0x001e240000000a00 */
[----:B0-----:R-:W-:-:S05]  /*0120*/  IMAD.WIDE R2, R7, 0x8, R2 ;  /* 0x0000000807027825 */ /* 0x001fca00078e0202 */
[----:B------:R-:W-:Y:S01]  /*0130*/  STG.E.64 desc[UR4][R2.64], RZ ;  /* 0x000000ff02007986 */ /* 0x000fe2000c101b04 */
[----:B------:R-:W-:Y:S05]  /*0140*/  EXIT ;  /* 0x000000000000794d */ /* 0x000fea0003800000 */
.L_x_59:
        /* <DEDUP_REMOVED lines=11> */
.L_x_87:


//--------------------- .text._Z16softmaxDerivCUDAiPdS_S_ --------------------------
	.section	.text._Z16softmaxDerivCUDAiPdS_S_,"ax",@progbits
	.align	128
        .global         _Z16softmaxDerivCUDAiPdS_S_
        .type           _Z16softmaxDerivCUDAiPdS_S_,@function
        .size           _Z16softmaxDerivCUDAiPdS_S_,(.L_x_88 - _Z16softmaxDerivCUDAiPdS_S_)
        .other          _Z16softmaxDerivCUDAiPdS_S_,@"STO_CUDA_ENTRY STV_DEFAULT"
_Z16softmaxDerivCUDAiPdS_S_:
.text._Z16softmaxDerivCUDAiPdS_S_:
        /* <DEDUP_REMOVED lines=9> */
[----:B------:R-:W1:Y:S07]  /*0090*/  LDCU.64 UR4, c[0x0][0x358] ;  /* 0x00006b00ff0477ac */ /* 0x000e6e0008000a00 */
[----:B------:R-:W2:Y:S08]  /*00a0*/  LDC.64 R4, c[0x0][0x390] ;  /* 0x0000e400ff047b82 */ /* 0x000eb00000000a00 */
[----:B------:R-:W3:Y:S01]  /*00b0*/  LDC.64 R8, c[0x0][0x398] ;  /* 0x0000e600ff087b82 */ /* 0x000ee20000000a00 */
[----:B0-----:R-:W-:-:S06]  /*00c0*/  IMAD.WIDE R2, R11, 0x8, R2 ;  /* 0x000000080b027825 */ /* 0x001fcc00078e0202 */
[----:B-1----:R-:W4:Y:S01]  /*00d0*/  LDG.E.64 R2, desc[UR4][R2.64] ;  /* 0x0000000402027981 */ /* 0x002f22000c1e1b00 */
[----:B--2---:R-:W-:-:S06]  /*00e0*/  IMAD.WIDE R4, R11, 0x8, R4 ;  /* 0x000000080b047825 */ /* 0x004fcc00078e0204 */
[----:B------:R-:W4:Y:S01]  /*00f0*/  LDG.E.64 R4, desc[UR4][R4.64] ;  /* 0x0000000404047981 */ /* 0x000f22000c1e1b00 */
[----:B---3--:R-:W-:Y:S01]  /*0100*/  IMAD.WIDE R8, R11, 0x8, R8 ;  /* 0x000000080b087825 */ /* 0x008fe200078e0208 */
[----:B----4-:R-:W-:-:S07]  /*0110*/  DADD R6, R2, -R4 ;  /* 0x0000000002067229 */ /* 0x010fce0000000804 */
[----:B------:R-:W-:Y:S01]  /*0120*/  STG.E.64 desc[UR4][R8.64], R6 ;  /* 0x0000000608007986 */ /* 0x000fe2000c101b04 */
[----:B------:R-:W-:Y:S05]  /*0130*/  EXIT ;  /* 0x000000000000794d */ /* 0x000fea0003800000 */
.L_x_60:
        /* <DEDUP_REMOVED lines=12> */
.L_x_88:


//--------------------- .text._Z11softmaxCUDAidPdS_ --------------------------
	.section	.text._Z11softmaxCUDAidPdS_,"ax",@progbits
	.align	128
        .global         _Z11softmaxCUDAidPdS_
        .type           _Z11softmaxCUDAidPdS_,@function
        .size           _Z11softmaxCUDAidPdS_,(.L_x_81 - _Z11softmaxCUDAidPdS_)
        .other          _Z11softmaxCUDAidPdS_,@"STO_CUDA_ENTRY STV_DEFAULT"
_Z11softmaxCUDAidPdS_:
.text._Z11softmaxCUDAidPdS_:
        /* <DEDUP_REMOVED lines=11> */
[----:B-1----:R-:W2:Y:S01]  /*00b0*/  LDG.E.64 R2, desc[UR4][R2.64] ;  /* 0x0000000402027981 */ /* 0x002ea2000c1e1b00 */
[----:B------:R-:W-:Y:S01]  /*00c0*/  IMAD.MOV.U32 R4, RZ, RZ, 0x652b82fe ;  /* 0x652b82feff047424 */ /* 0x000fe200078e00ff */
[----:B------:R-:W-:Y:S01]  /*00d0*/  UMOV UR6, 0xfefa39ef ;  /* 0xfefa39ef00067882 */ /* 0x000fe20000000000 */
[----:B------:R-:W-:Y:S01]  /*00e0*/  IMAD.MOV.U32 R5, RZ, RZ, 0x3ff71547 ;  /* 0x3ff71547ff057424 */ /* 0x000fe200078e00ff */
[----:B------:R-:W-:Y:S01]  /*00f0*/  UMOV UR7, 0x3fe62e42 ;  /* 0x3fe62e4200077882 */ /* 0x000fe20000000000 */
[----:B------:R-:W-:Y:S04]  /*0100*/  BSSY.RECONVERGENT B0, `(.L_x_61) ;  /* 0x0000036000007945 */ /* 0x000fe80003800200 */
[----:B--2---:R-:W-:Y:S01]  /*0110*/  DFMA R4, R2, R4, 6.75539944105574400000e+15 ;  /* 0x433800000204742b */ /* 0x004fe20000000004 */
[----:B------:R-:W-:-:S07]  /*0120*/  FSETP.GEU.AND P0, PT, |R3|, 4.1917929649353027344, PT ;  /* 0x4086232b0300780b */ /* 0x000fce0003f0e200 */
[----:B------:R-:W-:-:S08]  /*0130*/  DADD R6, R4, -6.75539944105574400000e+15 ;  /* 0xc338000004067429 */ /* 0x000fd00000000000 */
[----:B------:R-:W-:Y:S01]  /*0140*/  DFMA R8, R6, -UR6, R2 ;  /* 0x8000000606087c2b */ /* 0x000fe20008000002 */
[----:B------:R-:W-:Y:S01]  /*0150*/  UMOV UR6, 0x3b39803f ;  /* 0x3b39803f00067882 */ /* 0x000fe20000000000 */
[----:B------:R-:W-:-:S06]  /*0160*/  UMOV UR7, 0x3c7abc9e ;  /* 0x3c7abc9e00077882 */ /* 0x000fcc0000000000 */
[----:B------:R-:W-:Y:S01]  /*0170*/  DFMA R6, R6, -UR6, R8 ;  /* 0x8000000606067c2b */ /* 0x000fe20008000008 */
[----:B------:R-:W-:Y:S01]  /*0180*/  UMOV UR6, 0x69ce2bdf ;  /* 0x69ce2bdf00067882 */ /* 0x000fe20000000000 */
[----:B------:R-:W-:Y:S01]  /*0190*/  IMAD.MOV.U32 R8, RZ, RZ, -0x35dec16 ;  /* 0xfca213eaff087424 */ /* 0x000fe200078e00ff */
[----:B------:R-:W-:Y:S01]  /*01a0*/  UMOV UR7, 0x3e5ade15 ;  /* 0x3e5ade1500077882 */ /* 0x000fe20000000000 */
[----:B------:R-:W-:-:S06]  /*01b0*/  IMAD.MOV.U32 R9, RZ, RZ, 0x3e928af3 ;  /* 0x3e928af3ff097424 */ /* 0x000fcc00078e00ff */
[----:B------:R-:W-:Y:S01]  /*01c0*/  DFMA R8, R6, UR6, R8 ;  /* 0x0000000606087c2b */ /* 0x000fe20008000008 */
[----:B------:R-:W-:Y:S01]  /*01d0*/  UMOV UR6, 0x62401315 ;  /* 0x6240131500067882 */ /* 0x000fe20000000000 */
[----:B------:R-:W-:-:S06]  /*01e0*/  UMOV UR7, 0x3ec71dee ;  /* 0x3ec71dee00077882 */ /* 0x000fcc0000000000 */
[----:B------:R-:W-:Y:S01]  /*01f0*/  DFMA R8, R6, R8, UR6 ;  /* 0x0000000606087e2b */ /* 0x000fe20008000008 */
        /* <DEDUP_REMOVED lines=20> */
[----:B------:R-:W-:-:S08]  /*0340*/  DFMA R8, R6, R8, UR6 ;  /* 0x0000000606087e2b */ /* 0x000fd00008000008 */
[----:B------:R-:W-:-:S08]  /*0350*/  DFMA R8, R6, R8, 1 ;  /* 0x3ff000000608742b */ /* 0x000fd00000000008 */
[----:B------:R-:W-:-:S10]  /*0360*/  DFMA R8, R6, R8, 1 ;  /* 0x3ff000000608742b */ /* 0x000fd40000000008 */
[----:B------:R-:W-:Y:S02]  /*0370*/  IMAD R7, R4, 0x100000, R9 ;  /* 0x0010000004077824 */ /* 0x000fe400078e0209 */
[----:B------:R-:W-:Y:S01]  /*0380*/  IMAD.MOV.U32 R6, RZ, RZ, R8 ;  /* 0x000000ffff067224 */ /* 0x000fe200078e0008 */
[----:B------:R-:W-:Y:S06]  /*0390*/  @!P0 BRA `(.L_x_62) ;  /* 0x0000000000308947 */ /* 0x000fec0003800000 */
[----:B------:R-:W-:Y:S01]  /*03a0*/  FSETP.GEU.AND P1, PT, |R3|, 4.2275390625, PT ;  /* 0x408748000300780b */ /* 0x000fe20003f2e200 */
[C---:B------:R-:W-:Y:S02]  /*03b0*/  DADD R6, R2.reuse, +INF ;  /* 0x7ff0000002067429 */ /* 0x040fe40000000000 */
[----:B------:R-:W-:-:S08]  /*03c0*/  DSETP.GEU.AND P0, PT, R2, RZ, PT ;  /* 0x000000ff0200722a */ /* 0x000fd00003f0e000 */
[----:B------:R-:W-:Y:S02]  /*03d0*/  FSEL R6, R6, RZ, P0 ;  /* 0x000000ff06067208 */ /* 0x000fe40000000000 */
[----:B------:R-:W-:Y:S02]  /*03e0*/  @!P1 LEA.HI R5, R4, R4, RZ, 0x1 ;  /* 0x0000000404059211 */ /* 0x000fe400078f08ff */
[----:B------:R-:W-:Y:S02]  /*03f0*/  FSEL R7, R7, RZ, P0 ;  /* 0x000000ff07077208 */ /* 0x000fe40000000000 */
[----:B------:R-:W-:-:S05]  /*0400*/  @!P1 SHF.R.S32.HI R5, RZ, 0x1, R5 ;  /* 0x00000001ff059819 */ /* 0x000fca0000011405 */
[----:B------:R-:W-:Y:S02]  /*0410*/  @!P1 IMAD.IADD R2, R4, 0x1, -R5 ;  /* 0x0000000104029824 */ /* 0x000fe400078e0a05 */
[----:B------:R-:W-:-:S03]  /*0420*/  @!P1 IMAD R9, R5, 0x100000, R9 ;  /* 0x0010000005099824 */ /* 0x000fc600078e0209 */
[----:B------:R-:W-:Y:S01]  /*0430*/  @!P1 LEA R3, R2, 0x3ff00000, 0x14 ;  /* 0x3ff0000002039811 */ /* 0x000fe200078ea0ff */
[----:B------:R-:W-:-:S06]  /*0440*/  @!P1 IMAD.MOV.U32 R2, RZ, RZ, RZ ;  /* 0x000000ffff029224 */ /* 0x000fcc00078e00ff */
[----:B------:R-:W-:-:S11]  /*0450*/  @!P1 DMUL R6, R8, R2 ;  /* 0x0000000208069228 */ /* 0x000fd60000000000 */
.L_x_62:
[----:B------:R-:W-:Y:S05]  /*0460*/  BSYNC.RECONVERGENT B0 ;  /* 0x0000000000007941 */ /* 0x000fea0003800200 */
.L_x_61:
[----:B------:R-:W0:Y:S01]  /*0470*/  LDCU UR6, c[0x0][0x38c] ;  /* 0x00007180ff0677ac */ /* 0x000e220008000800 */
[----:B------:R-:W1:Y:S01]  /*0480*/  LDC.64 R10, c[0x0][0x388] ;  /* 0x0000e200ff0a7b82 */ /* 0x000e620000000a00 */
[----:B------:R-:W-:Y:S01]  /*0490*/  IMAD.MOV.U32 R2, RZ, RZ, 0x1 ;  /* 0x00000001ff027424 */ /* 0x000fe200078e00ff */
[----:B------:R-:W-:Y:S01]  /*04a0*/  FSETP.GEU.AND P1, PT, |R7|, 6.5827683646048100446e-37, PT ;  /* 0x036000000700780b */ /* 0x000fe20003f2e200 */
[----:B------:R-:W-:Y:S01]  /*04b0*/  IMAD.MOV.U32 R8, RZ, RZ, R6 ;  /* 0x000000ffff087224 */ /* 0x000fe200078e0006 */
[----:B------:R-:W-:Y:S01]  /*04c0*/  BSSY.RECONVERGENT B0, `(.L_x_63) ;  /* 0x0000010000007945 */ /* 0x000fe20003800200 */
[----:B------:R-:W-:Y:S01]  /*04d0*/  IMAD.MOV.U32 R9, RZ, RZ, R7 ;  /* 0x000000ffff097224 */ /* 0x000fe200078e0007 */
[----:B0-----:R-:W1:Y:S02]  /*04e0*/  MUFU.RCP64H R3, UR6 ;  /* 0x0000000600037d08 */ /* 0x001e640008001800 */
[----:B-1----:R-:W-:-:S08]  /*04f0*/  DFMA R4, R2, -R10, 1 ;  /* 0x3ff000000204742b */ /* 0x002fd0000000080a */
[----:B------:R-:W-:-:S08]  /*0500*/  DFMA R4, R4, R4, R4 ;  /* 0x000000040404722b */ /* 0x000fd00000000004 */
[----:B------:R-:W-:-:S08]  /*0510*/  DFMA R4, R2, R4, R2 ;  /* 0x000000040204722b */ /* 0x000fd00000000002 */
[----:B------:R-:W-:-:S08]  /*0520*/  DFMA R2, R4, -R10, 1 ;  /* 0x3ff000000402742b */ /* 0x000fd0000000080a */
[----:B------:R-:W-:-:S08]  /*0530*/  DFMA R2, R4, R2, R4 ;  /* 0x000000020402722b */ /* 0x000fd00000000004 */
[----:B------:R-:W-:-:S08]  /*0540*/  DMUL R4, R2, R8 ;  /* 0x0000000802047228 */ /* 0x000fd00000000000 */
[----:B------:R-:W-:-:S08]  /*0550*/  DFMA R8, R4, -R10, R8 ;  /* 0x8000000a0408722b */ /* 0x000fd00000000008 */
[----:B------:R-:W-:-:S10]  /*0560*/  DFMA R2, R2, R8, R4 ;  /* 0x000000080202722b */ /* 0x000fd40000000004 */
[----:B------:R-:W-:-:S05]  /*0570*/  FFMA R4, RZ, UR6, R3 ;  /* 0x00000006ff047c23 */ /* 0x000fca0008000003 */
[----:B------:R-:W-:-:S13]  /*0580*/  FSETP.GT.AND P0, PT, |R4|, 1.469367938527859385e-39, PT ;  /* 0x001000000400780b */ /* 0x000fda0003f04200 */
[----:B------:R-:W-:Y:S05]  /*0590*/  @P0 BRA P1, `(.L_x_64) ;  /* 0x0000000000080947 */ /* 0x000fea0000800000 */
[----:B------:R-:W-:-:S07]  /*05a0*/  MOV R10, 0x5c0 ;  /* 0x000005c0000a7802 */ /* 0x000fce0000000f00 */
[----:B------:R-:W-:Y:S05]  /*05b0*/  CALL.REL.NOINC `($__internal_2_$__cuda_sm20_div_rn_f64_full) ;  /* 0x0000000000147944 */ /* 0x000fea0003c00000 */
.L_x_64:
[----:B------:R-:W-:Y:S05]  /*05c0*/  BSYNC.RECONVERGENT B0 ;  /* 0x0000000000007941 */ /* 0x000fea0003800200 */
.L_x_63:
[----:B------:R-:W0:Y:S02]  /*05d0*/  LDC.64 R4, c[0x0][0x398] ;  /* 0x0000e600ff047b82 */ /* 0x000e240000000a00 */
[----:B0-----:R-:W-:-:S05]  /*05e0*/  IMAD.WIDE R4, R0, 0x8, R4 ;  /* 0x0000000800047825 */ /* 0x001fca00078e0204 */
[----:B------:R-:W-:Y:S01]  /*05f0*/  STG.E.64 desc[UR4][R4.64], R2 ;  /* 0x0000000204007986 */ /* 0x000fe2000c101b04 */
[----:B------:R-:W-:Y:S05]  /*0600*/  EXIT ;  /* 0x000000000000794d */ /* 0x000fea0003800000 */
        .weak           $__internal_2_$__cuda_sm20_div_rn_f64_full
        .type           $__internal_2_$__cuda_sm20_div_rn_f64_full,@function
        .size           $__internal_2_$__cuda_sm20_div_rn_f64_full,(.L_x_81 - $__internal_2_$__cuda_sm20_div_rn_f64_full)
$__internal_2_$__cuda_sm20_div_rn_f64_full:
[----:B------:R-:W0:Y:S01]  /*0610*/  LDC.64 R2, c[0x0][0x388] ;  /* 0x0000e200ff027b82 */ /* 0x000e220000000a00 */
[C---:B------:R-:W-:Y:S01]  /*0620*/  FSETP.GEU.AND P2, PT, |R7|.reuse, 1.469367938527859385e-39, PT ;  /* 0x001000000700780b */ /* 0x040fe20003f4e200 */
[----:B------:R-:W-:Y:S01]  /*0630*/  BSSY.RECONVERGENT B1, `(.L_x_65) ;  /* 0x0000053000017945 */ /* 0x000fe20003800200 */
[----:B------:R-:W-:-:S05]  /*0640*/  LOP3.LUT R11, R7, 0x7ff00000, RZ, 0xc0, !PT ;  /* 0x7ff00000070b7812 */ /* 0x000fca00078ec0ff */
[----:B------:R-:W-:Y:S01]  /*0650*/  IMAD.MOV.U32 R21, RZ, RZ, R11 ;  /* 0x000000ffff157224 */ /* 0x000fe200078e000b */
[C---:B0-----:R-:W-:Y:S02]  /*0660*/  FSETP.GEU.AND P0, PT, |R3|.reuse, 1.469367938527859385e-39, PT ;  /* 0x001000000300780b */ /* 0x041fe40003f0e200 */
[----:B------:R-:W-:-:S04]  /*0670*/  LOP3.LUT R4, R3, 0x800fffff, RZ, 0xc0, !PT ;  /* 0x800fffff03047812 */ /* 0x000fc800078ec0ff */
[----:B------:R-:W-:Y:S01]  /*0680*/  LOP3.LUT R5, R4, 0x3ff00000, RZ, 0xfc, !PT ;  /* 0x3ff0000004057812 */ /* 0x000fe200078efcff */
[----:B------:R-:W-:-:S06]  /*0690*/  IMAD.MOV.U32 R4, RZ, RZ, R2 ;  /* 0x000000ffff047224 */ /* 0x000fcc00078e0002 */
[----:B------:R-:W0:Y:S02]  /*06a0*/  @!P0 LDC.64 R8, c[0x0][0x388] ;  /* 0x0000e200ff088b82 */ /* 0x000e240000000a00 */
[----:B0-----:R-:W-:Y:S01]  /*06b0*/  @!P0 DMUL R4, R8, 8.98846567431157953865e+307 ;  /* 0x7fe0000008048828 */ /* 0x001fe20000000000 */
[----:B------:R-:W-:-:S05]  /*06c0*/  IMAD.MOV.U32 R8, RZ, RZ, 0x1 ;  /* 0x00000001ff087424 */ /* 0x000fca00078e00ff */
[----:B------:R-:W0:Y:S02]  /*06d0*/  MUFU.RCP64H R9, R5 ;  /* 0x0000000500097308 */ /* 0x000e240000001800 */
[----:B0-----:R-:W-:-:S08]  /*06e0*/  DFMA R12, R8, -R4, 1 ;  /* 0x3ff00000080c742b */ /* 0x001fd00000000804 */
[----:B------:R-:W-:Y:S01]  /*06f0*/  DFMA R14, R12, R12, R12 ;  /* 0x0000000c0c0e722b */ /* 0x000fe2000000000c */
[----:B------:R-:W-:Y:S01]  /*0700*/  LOP3.LUT R12, R3, 0x7ff00000, RZ, 0xc0, !PT ;  /* 0x7ff00000030c7812 */ /* 0x000fe200078ec0ff */
[----:B------:R-:W-:-:S03]  /*0710*/  IMAD.MOV.U32 R13, RZ, RZ, 0x1ca00000 ;  /* 0x1ca00000ff0d7424 */ /* 0x000fc600078e00ff */
[----:B------:R-:W-:Y:S01]  /*0720*/  ISETP.GE.U32.AND P1, PT, R11, R12, PT ;  /* 0x0000000c0b00720c */ /* 0x000fe20003f26070 */
[----:B------:R-:W-:Y:S02]  /*0730*/  IMAD.MOV.U32 R20, RZ, RZ, R12 ;  /* 0x000000ffff147224 */ /* 0x000fe400078e000c */
[----:B------:R-:W-:Y:S01]  /*0740*/  DFMA R16, R8, R14, R8 ;  /* 0x0000000e0810722b */ /* 0x000fe20000000008 */
[----:B------:R-:W-:Y:S01]  /*0750*/  @!P0 LOP3.LUT R20, R5, 0x7ff00000, RZ, 0xc0, !PT ;  /* 0x7ff0000005148812 */ /* 0x000fe200078ec0ff */
[----:B------:R-:W-:Y:S01]  /*0760*/  IMAD.MOV.U32 R8, RZ, RZ, R6 ;  /* 0x000000ffff087224 */ /* 0x000fe200078e0006 */
[----:B------:R-:W-:-:S03]  /*0770*/  SEL R13, R13, 0x63400000, !P1 ;  /* 0x634000000d0d7807 */ /* 0x000fc60004800000 */
[----:B------:R-:W-:Y:S01]  /*0780*/  VIADD R23, R20, 0xffffffff ;  /* 0xffffffff14177836 */ /* 0x000fe20000000000 */
[C-C-:B------:R-:W-:Y:S01]  /*0790*/  @!P2 LOP3.LUT R14, R13.reuse, 0x80000000, R7.reuse, 0xf8, !PT ;  /* 0x800000000d0ea812 */ /* 0x140fe200078ef807 */
[----:B------:R-:W-:Y:S01]  /*07a0*/  DFMA R18, R16, -R4, 1 ;  /* 0x3ff000001012742b */ /* 0x000fe20000000804 */
[----:B------:R-:W-:Y:S02]  /*07b0*/  LOP3.LUT R9, R13, 0x800fffff, R7, 0xf8, !PT ;  /* 0x800fffff0d097812 */ /* 0x000fe400078ef807 */
[----:B------:R-:W-:Y:S01]  /*07c0*/  @!P2 LOP3.LUT R15, R14, 0x100000, RZ, 0xfc, !PT ;  /* 0x001000000e0fa812 */ /* 0x000fe200078efcff */
[----:B------:R-:W-:-:S06]  /*07d0*/  @!P2 IMAD.MOV.U32 R14, RZ, RZ, RZ ;  /* 0x000000ffff0ea224 */ /* 0x000fcc00078e00ff */
[----:B------:R-:W-:Y:S02]  /*07e0*/  @!P2 DFMA R8, R8, 2, -R14 ;  /* 0x400000000808a82b */ /* 0x000fe4000000080e */
[----:B------:R-:W-:-:S08]  /*07f0*/  DFMA R14, R16, R18, R16 ;  /* 0x00000012100e722b */ /* 0x000fd00000000010 */
[----:B------:R-:W-:Y:S01]  /*0800*/  @!P2 LOP3.LUT R21, R9, 0x7ff00000, RZ, 0xc0, !PT ;  /* 0x7ff000000915a812 */ /* 0x000fe200078ec0ff */
[----:B------:R-:W-:-:S04]  /*0810*/  DMUL R16, R14, R8 ;  /* 0x000000080e107228 */ /* 0x000fc80000000000 */
[----:B------:R-:W-:-:S04]  /*0820*/  VIADD R22, R21, 0xffffffff ;  /* 0xffffffff15167836 */ /* 0x000fc80000000000 */
[----:B------:R-:W-:Y:S01]  /*0830*/  DFMA R18, R16, -R4, R8 ;  /* 0x800000041012722b */ /* 0x000fe20000000008 */
[----:B------:R-:W-:-:S04]  /*0840*/  ISETP.GT.U32.AND P0, PT, R22, 0x7feffffe, PT ;  /* 0x7feffffe1600780c */ /* 0x000fc80003f04070 */
[----:B------:R-:W-:-:S03]  /*0850*/  ISETP.GT.U32.OR P0, PT, R23, 0x7feffffe, P0 ;  /* 0x7feffffe1700780c */ /* 0x000fc60000704470 */
[----:B------:R-:W-:-:S10]  /*0860*/  DFMA R14, R14, R18, R16 ;  /* 0x000000120e0e722b */ /* 0x000fd40000000010 */
[----:B------:R-:W-:Y:S05]  /*0870*/  @P0 BRA `(.L_x_66) ;  /* 0x0000000000600947 */ /* 0x000fea0003800000 */
[----:B------:R-:W-:Y:S01]  /*0880*/  VIADDMNMX R11, R11, -R12, 0xb9600000, !PT ;  /* 0xb96000000b0b7446 */ /* 0x000fe2000780090c */
[----:B------:R-:W-:-:S03]  /*0890*/  IMAD.MOV.U32 R6, RZ, RZ, RZ ;  /* 0x000000ffff067224 */ /* 0x000fc600078e00ff */
[----:B------:R-:W-:-:S05]  /*08a0*/  VIMNMX R2, PT, PT, R11, 0x46a00000, PT ;  /* 0x46a000000b027848 */ /* 0x000fca0003fe0100 */
[----:B------:R-:W-:-:S04]  /*08b0*/  IMAD.IADD R11, R2, 0x1, -R13 ;  /* 0x00000001020b7824 */ /* 0x000fc800078e0a0d */
        /* <DEDUP_REMOVED lines=12> */
[----:B------:R-:W-:-:S06]  /*0980*/  IMAD.MOV.U32 R2, RZ, RZ, RZ ;  /* 0x000000ffff027224 */ /* 0x000fcc00078e00ff */
[----:B------:R-:W-:-:S03]  /*0990*/  DFMA R2, R12, -R2, R14 ;  /* 0x800000020c02722b */ /* 0x000fc6000000000e */
[----:B------:R-:W-:-:S03]  /*09a0*/  LOP3.LUT R9, R7, R9, RZ, 0x3c, !PT ;  /* 0x0000000907097212 */ /* 0x000fc600078e3cff */
[----:B------:R-:W-:-:S04]  /*09b0*/  IADD3 R2, PT, PT, -R11, -0x43300000, RZ ;  /* 0xbcd000000b027810 */ /* 0x000fc80007ffe1ff */
[----:B------:R-:W-:-:S04]  /*09c0*/  FSETP.NEU.AND P0, PT, |R3|, R2, PT ;  /* 0x000000020300720b */ /* 0x000fc80003f0d200 */
[----:B------:R-:W-:Y:S02]  /*09d0*/  FSEL R12, R6, R12, !P0 ;  /* 0x0000000c060c7208 */ /* 0x000fe40004000000 */
[----:B------:R-:W-:Y:S01]  /*09e0*/  FSEL R13, R9, R13, !P0 ;  /* 0x0000000d090d7208 */ /* 0x000fe20004000000 */
[----:B------:R-:W-:Y:S06]  /*09f0*/  BRA `(.L_x_67) ;  /* 0x0000000000587947 */ /* 0x000fec0003800000 */
.L_x_66:
[----:B------:R-:W-:-:S14]  /*0a00*/  DSETP.NAN.AND P0, PT, R6, R6, PT ;  /* 0x000000060600722a */ /* 0x000fdc0003f08000 */
[----:B------:R-:W-:Y:S05]  /*0a10*/  @P0 BRA `(.L_x_68) ;  /* 0x0000000000480947 */ /* 0x000fea0003800000 */
[----:B------:R-:W0:Y:S02]  /*0a20*/  LDC.64 R4, c[0x0][0x388] ;  /* 0x0000e200ff047b82 */ /* 0x000e240000000a00 */
[----:B0-----:R-:W-:-:S14]  /*0a30*/  DSETP.NAN.AND P0, PT, R4, R4, PT ;  /* 0x000000040400722a */ /* 0x001fdc0003f08000 */
        /* <DEDUP_REMOVED lines=13> */
.L_x_69:
[----:B------:R-:W-:Y:S01]  /*0b10*/  LOP3.LUT R13, R3, 0x80000, RZ, 0xfc, !PT ;  /* 0x00080000030d7812 */ /* 0x000fe200078efcff */
[----:B------:R-:W-:Y:S01]  /*0b20*/  IMAD.MOV.U32 R12, RZ, RZ, R2 ;  /* 0x000000ffff0c7224 */ /* 0x000fe200078e0002 */
[----:B------:R-:W-:Y:S06]  /*0b30*/  BRA `(.L_x_67) ;  /* 0x0000000000087947 */ /* 0x000fec0003800000 */
.L_x_68:
[----:B------:R-:W-:Y:S01]  /*0b40*/  LOP3.LUT R13, R7, 0x80000, RZ, 0xfc, !PT ;  /* 0x00080000070d7812 */ /* 0x000fe200078efcff */
[----:B------:R-:W-:-:S07]  /*0b50*/  IMAD.MOV.U32 R12, RZ, RZ, R6 ;  /* 0x000000ffff0c7224 */ /* 0x000fce00078e0006 */
.L_x_67:
[----:B------:R-:W-:Y:S05]  /*0b60*/  BSYNC.RECONVERGENT B1 ;  /* 0x0000000000017941 */ /* 0x000fea0003800200 */
.L_x_65:
[----:B------:R-:W-:Y:S02]  /*0b70*/  IMAD.MOV.U32 R11, RZ, RZ, 0x0 ;  /* 0x00000000ff0b7424 */ /* 0x000fe400078e00ff */
[----:B------:R-:W-:Y:S02]  /*0b80*/  IMAD.MOV.U32 R2, RZ, RZ, R12 ;  /* 0x000000ffff027224 */ /* 0x000fe400078e000c */
[----:B------:R-:W-:Y:S01]  /*0b90*/  IMAD.MOV.U32 R3, RZ, RZ, R13 ;  /* 0x000000ffff037224 */ /* 0x000fe200078e000d */
[----:B------:R-:W-:Y:S06]  /*0ba0*/  RET.REL.NODEC R10 `(_Z11softmaxCUDAidPdS_) ;  /* 0xfffffff40a147950 */ /* 0x000fec0003c3ffff */
.L_x_70:
        /* <DEDUP_REMOVED lines=13> */
.L_x_81:


//--------------------- .text._Z20layerWeightedSumCUDAiiPdS_S_ --------------------------
	.section	.text._Z20layerWeightedSumCUDAiiPdS_S_,"ax",@progbits
	.align	128
        .global         _Z20layerWeightedSumCUDAiiPdS_S_
        .type           _Z20layerWeightedSumCUDAiiPdS_S_,@function
        .size           _Z20layerWeightedSumCUDAiiPdS_S_,(.L_x_90 - _Z20layerWeightedSumCUDAiiPdS_S_)
        .other          _Z20layerWeightedSumCUDAiiPdS_S_,@"STO_CUDA_ENTRY STV_DEFAULT"
_Z20layerWeightedSumCUDAiiPdS_S_:
.text._Z20layerWeightedSumCUDAiiPdS_S_:
[----:B------:R-:W-:Y:S01]  /*0000*/  LDC R1, c[0x0][0x37c] ;  /* 0x0000df00ff017b82 */ /* 0x000fe20000000800 */
[----:B------:R-:W0:Y:S07]  /*0010*/  S2R R0, SR_TID.X ;  /* 0x0000000000007919 */ /* 0x000e2e0000002100 */
[----:B------:R-:W0:Y:S08]  /*0020*/  S2UR UR4, SR_CTAID.X ;  /* 0x00000000000479c3 */ /* 0x000e300000002500 */
[----:B------:R-:W0:Y:S08]  /*0030*/  LDC R5, c[0x0][0x360] ;  /* 0x0000d800ff057b82 */ /* 0x000e300000000800 */
[----:B------:R-:W1:Y:S01]  /*0040*/  LDC.64 R2, c[0x0][0x380] ;  /* 0x0000e000ff027b82 */ /* 0x000e620000000a00 */
[----:B0-----:R-:W-:-:S02]  /*0050*/  IMAD R0, R5, UR4, R0 ;  /* 0x0000000405007c24 */ /* 0x001fc4000f8e0200 */
[----:B-1----:R-:W-:-:S05]  /*0060*/  IMAD R5, R3, R2, RZ ;  /* 0x0000000203057224 */ /* 0x002fca00078e02ff */
[----:B------:R-:W-:-:S13]  /*0070*/  ISETP.GE.AND P0, PT, R0, R5, PT ;  /* 0x000000050000720c */ /* 0x000fda0003f06270 */
[----:B------:R-:W-:Y:S05]  /*0080*/  @P0 EXIT ;  /* 0x000000000000094d */ /* 0x000fea0003800000 */
[----:B------:R-:W-:Y:S01]  /*0090*/  IABS R9, R3 ;  /* 0x0000000300097213 */ /* 0x000fe20000000000 */
[----:B------:R-:W0:Y:S01]  /*00a0*/  LDCU.64 UR4, c[0x0][0x358] ;  /* 0x00006b00ff0477ac */ /* 0x000e220008000a00 */
[----:B------:R-:W-:Y:S02]  /*00b0*/  ISETP.GE.AND P2, PT, R0, RZ, PT ;  /* 0x000000ff0000720c */ /* 0x000fe40003f46270 */
[----:B------:R-:W1:Y:S08]  /*00c0*/  I2F.RP R2, R9 ;  /* 0x0000000900027306 */ /* 0x000e700000209400 */
[----:B-1----:R-:W1:Y:S02]  /*00d0*/  MUFU.RCP R2, R2 ;  /* 0x0000000200027308 */ /* 0x002e640000001000 */
[----:B-1----:R-:W-:-:S06]  /*00e0*/  IADD3 R4, PT, PT, R2, 0xffffffe, RZ ;  /* 0x0ffffffe02047810 */ /* 0x002fcc0007ffe0ff */
[----:B------:R1:W2:Y:S02]  /*00f0*/  F2I.FTZ.U32.TRUNC.NTZ R5, R4 ;  /* 0x0000000400057305 */ /* 0x0002a4000021f000 */
[----:B-1----:R-:W-:Y:S01]  /*0100*/  IMAD.MOV.U32 R4, RZ, RZ, RZ ;  /* 0x000000ffff047224 */ /* 0x002fe200078e00ff */
[----:B--2---:R-:W-:-:S05]  /*0110*/  IADD3 R6, PT, PT, RZ, -R5, RZ ;  /* 0x80000005ff067210 */ /* 0x004fca0007ffe0ff */
[----:B------:R-:W-:Y:S01]  /*0120*/  IMAD R7, R6, R9, RZ ;  /* 0x0000000906077224 */ /* 0x000fe200078e02ff */
[----:B------:R-:W-:-:S03]  /*0130*/  IABS R6, R0 ;  /* 0x0000000000067213 */ /* 0x000fc60000000000 */
[----:B------:R-:W-:-:S06]  /*0140*/  IMAD.HI.U32 R5, R5, R7, R4 ;  /* 0x0000000705057227 */ /* 0x000fcc00078e0004 */
[----:B------:R-:W-:-:S05]  /*0150*/  IMAD.HI.U32 R5, R5, R6, RZ ;  /* 0x0000000605057227 */ /* 0x000fca00078e00ff */
[----:B------:R-:W-:-:S05]  /*0160*/  IADD3 R5, PT, PT, -R5, RZ, RZ ;  /* 0x000000ff05057210 */ /* 0x000fca0007ffe1ff */
[C---:B------:R-:W-:Y:S02]  /*0170*/  IMAD R2, R9.reuse, R5, R6 ;  /* 0x0000000509027224 */ /* 0x040fe400078e0206 */
[----:B------:R-:W1:Y:S03]  /*0180*/  LDC.64 R4, c[0x0][0x388] ;  /* 0x0000e200ff047b82 */ /* 0x000e660000000a00 */
[----:B------:R-:W-:-:S05]  /*0190*/  ISETP.GT.U32.AND P0, PT, R9, R2, PT ;  /* 0x000000020900720c */ /* 0x000fca0003f04070 */
[----:B------:R-:W2:Y:S08]  /*01a0*/  LDC.64 R6, c[0x0][0x390] ;  /* 0x0000e400ff067b82 */ /* 0x000eb00000000a00 */
[----:B------:R-:W-:Y:S01]  /*01b0*/  @!P0 IMAD.IADD R2, R2, 0x1, -R9 ;  /* 0x0000000102028824 */ /* 0x000fe200078e0a09 */
[----:B------:R-:W-:-:S04]  /*01c0*/  ISETP.NE.AND P0, PT, R3, RZ, PT ;  /* 0x000000ff0300720c */ /* 0x000fc80003f05270 */
[----:B------:R-:W-:Y:S01]  /*01d0*/  ISETP.GT.U32.AND P1, PT, R9, R2, PT ;  /* 0x000000020900720c */ /* 0x000fe20003f24070 */
[----:B-1----:R-:W-:-:S06]  /*01e0*/  IMAD.WIDE R4, R0, 0x8, R4 ;  /* 0x0000000800047825 */ /* 0x002fcc00078e0204 */
[----:B0-----:R-:W3:Y:S06]  /*01f0*/  LDG.E.64 R4, desc[UR4][R4.64] ;  /* 0x0000000404047981 */ /* 0x001eec000c1e1b00 */
[----:B------:R-:W-:Y:S02]  /*0200*/  @!P1 IADD3 R2, PT, PT, R2, -R9, RZ ;  /* 0x8000000902029210 */ /* 0x000fe40007ffe0ff */
[----:B------:R-:W0:Y:S03]  /*0210*/  LDC.64 R8, c[0x0][0x398] ;  /* 0x0000e600ff087b82 */ /* 0x000e260000000a00 */
[----:B------:R-:W-:Y:S01]  /*0220*/  @!P2 IMAD.MOV R2, RZ, RZ, -R2 ;  /* 0x000000ffff02a224 */ /* 0x000fe200078e0a02 */
[----:B------:R-:W-:-:S05]  /*0230*/  @!P0 LOP3.LUT R2, RZ, R3, RZ, 0x33, !PT ;  /* 0x00000003ff028212 */ /* 0x000fca00078e33ff */
[----:B--2---:R-:W-:-:S06]  /*0240*/  IMAD.WIDE R2, R2, 0x8, R6 ;  /* 0x0000000802027825 */ /* 0x004fcc00078e0206 */
[----:B------:R-:W3:Y:S01]  /*0250*/  LDG.E.64 R2, desc[UR4][R2.64] ;  /* 0x0000000402027981 */ /* 0x000ee2000c1e1b00 */
[----:B0-----:R-:W-:Y:S01]  /*0260*/  IMAD.WIDE R8, R0, 0x8, R8 ;  /* 0x0000000800087825 */ /* 0x001fe200078e0208 */
[----:B---3--:R-:W-:-:S07]  /*0270*/  DMUL R6, R2, R4 ;  /* 0x0000000402067228 */ /* 0x008fce0000000000 */
[----:B------:R-:W-:Y:S01]  /*0280*/  STG.E.64 desc[UR4][R8.64], R6 ;  /* 0x0000000608007986 */ /* 0x000fe2000c101b04 */
[----:B------:R-:W-:Y:S05]  /*0290*/  EXIT ;  /* 0x000000000000794d */ /* 0x000fea0003800000 */
.L_x_71:
        /* <DEDUP_REMOVED lines=14> */
.L_x_90:


//--------------------- .text._Z9neuronSumiiPdS_S_ --------------------------
	.section	.text._Z9neuronSumiiPdS_S_,"ax",@progbits
	.align	128
        .global         _Z9neuronSumiiPdS_S_
        .type           _Z9neuronSumiiPdS_S_,@function
        .size           _Z9neuronSumiiPdS_S_,(.L_x_91 - _Z9neuronSumiiPdS_S_)
        .other          _Z9neuronSumiiPdS_S_,@"STO_CUDA_ENTRY STV_DEFAULT"
_Z9neuronSumiiPdS_S_:
.text._Z9neuronSumiiPdS_S_:
        /* <DEDUP_REMOVED lines=8> */
[----:B------:R-:W0:Y:S01]  /*0080*/  LDCU UR7, c[0x0][0x384] ;  /* 0x00007080ff0777ac */ /* 0x000e220008000800 */
[----:B------:R-:W-:Y:S01]  /*0090*/  CS2R R12, SRZ ;  /* 0x00000000000c7805 */ /* 0x000fe2000001ff00 */
[----:B------:R-:W1:Y:S01]  /*00a0*/  LDCU.64 UR12, c[0x0][0x358] ;  /* 0x00006b00ff0c77ac */ /* 0x000e620008000a00 */
[----:B0-----:R-:W-:-:S09]  /*00b0*/  UISETP.GE.AND UP0, UPT, UR7, 0x1, UPT ;  /* 0x000000010700788c */ /* 0x001fd2000bf06270 */
[----:B-1----:R-:W-:Y:S05]  /*00c0*/  BRA.U !UP0, `(.L_x_72) ;  /* 0x0000000508a87547 */ /* 0x002fea000b800000 */
[----:B------:R-:W-:Y:S02]  /*00d0*/  UISETP.GE.U32.AND UP1, UPT, UR7, 0x10, UPT ;  /* 0x000000100700788c */ /* 0x000fe4000bf26070 */
[----:B------:R-:W-:Y:S01]  /*00e0*/  IMAD R21, R0, UR7, RZ ;  /* 0x0000000700157c24 */ /* 0x000fe2000f8e02ff */
[----:B------:R-:W-:Y:S01]  /*00f0*/  ULOP3.LUT UR10, UR7, 0xf, URZ, 0xc0, !UPT ;  /* 0x0000000f070a7892 */ /* 0x000fe2000f8ec0ff */
[----:B------:R-:W-:Y:S01]  /*0100*/  CS2R R12, SRZ ;  /* 0x00000000000c7805 */ /* 0x000fe2000001ff00 */
[----:B------:R-:W-:Y:S02]  /*0110*/  UMOV UR4, URZ ;  /* 0x000000ff00047c82 */ /* 0x000fe40008000000 */
[----:B------:R-:W-:Y:S02]  /*0120*/  UISETP.NE.AND UP0, UPT, UR10, URZ, UPT ;  /* 0x000000ff0a00728c */ /* 0x000fe4000bf05270 */
[----:B------:R-:W-:Y:S09]  /*0130*/  BRA.U !UP1, `(.L_x_73) ;  /* 0x0000000109b87547 */ /* 0x000ff2000b800000 */
[----:B------:R-:W0:Y:S01]  /*0140*/  LDCU.64 UR8, c[0x0][0x390] ;  /* 0x00007200ff0877ac */ /* 0x000e220008000a00 */
[----:B------:R-:W-:Y:S02]  /*0150*/  MOV R20, R21 ;  /* 0x0000001500147202 */ /* 0x000fe40000000f00 */
[----:B------:R-:W-:Y:S01]  /*0160*/  CS2R R12, SRZ ;  /* 0x00000000000c7805 */ /* 0x000fe2000001ff00 */
[----:B------:R-:W-:Y:S02]  /*0170*/  ULOP3.LUT UR4, UR7, 0x7ffffff0, URZ, 0xc0, !UPT ;  /* 0x7ffffff007047892 */ /* 0x000fe4000f8ec0ff */
[----:B0-----:R-:W-:Y:S02]  /*0180*/  UIADD3 UR5, UP1, UPT, UR8, 0x40, URZ ;  /* 0x0000004008057890 */ /* 0x001fe4000ff3e0ff */
[----:B------:R-:W-:Y:S02]  /*0190*/  UIADD3 UR8, UPT, UPT, -UR4, URZ, URZ ;  /* 0x000000ff04087290 */ /* 0x000fe4000fffe1ff */
[----:B------:R-:W-:-:S12]  /*01a0*/  UIADD3.X UR6, UPT, UPT, URZ, UR9, URZ, UP1, !UPT ;  /* 0x00000009ff067290 */ /* 0x000fd80008ffe4ff */
.L_x_74:
[----:B------:R-:W-:Y:S02]  /*01b0*/  MOV R2, UR5 ;  /* 0x0000000500027c02 */ /* 0x000fe40008000f00 */
[----:B------:R-:W-:-:S03]  /*01c0*/  MOV R3, UR6 ;  /* 0x0000000600037c02 */ /* 0x000fc60008000f00 */
[----:B------:R-:W-:-:S05]  /*01d0*/  IMAD.WIDE R2, R20, 0x8, R2 ;  /* 0x0000000814027825 */ /* 0x000fca00078e0202 */
[----:B------:R-:W2:Y:S04]  /*01e0*/  LDG.E.64 R24, desc[UR12][R2.64+-0x40] ;  /* 0xffffc00c02187981 */ /* 0x000ea8000c1e1b00 */
[----:B------:R-:W3:Y:S04]  /*01f0*/  LDG.E.64 R14, desc[UR12][R2.64+-0x38] ;  /* 0xffffc80c020e7981 */ /* 0x000ee8000c1e1b00 */
[----:B------:R-:W4:Y:S04]  /*0200*/  LDG.E.64 R16, desc[UR12][R2.64+-0x30] ;  /* 0xffffd00c02107981 */ /* 0x000f28000c1e1b00 */
[----:B------:R-:W5:Y:S04]  /*0210*/  LDG.E.64 R22, desc[UR12][R2.64+-0x28] ;  /* 0xffffd80c02167981 */ /* 0x000f68000c1e1b00 */
[----:B------:R-:W5:Y:S04]  /*0220*/  LDG.E.64 R18, desc[UR12][R2.64+-0x20] ;  /* 0xffffe00c02127981 */ /* 0x000f68000c1e1b00 */
[----:B------:R-:W5:Y:S04]  /*0230*/  LDG.E.64 R4, desc[UR12][R2.64+-0x18] ;  /* 0xffffe80c02047981 */ /* 0x000f68000c1e1b00 */
[----:B------:R-:W5:Y:S04]  /*0240*/  LDG.E.64 R6, desc[UR12][R2.64+-0x10] ;  /* 0xfffff00c02067981 */ /* 0x000f68000c1e1b00 */
[----:B------:R-:W5:Y:S04]  /*0250*/  LDG.E.64 R8, desc[UR12][R2.64+-0x8] ;  /* 0xfffff80c02087981 */ /* 0x000f68000c1e1b00 */
[----:B------:R-:W5:Y:S04]  /*0260*/  LDG.E.64 R10, desc[UR12][R2.64] ;  /* 0x0000000c020a7981 */ /* 0x000f68000c1e1b00 */
[----:B------:R-:W5:Y:S01]  /*0270*/  LDG.E.64 R26, desc[UR12][R2.64+0x38] ;  /* 0x0000380c021a7981 */ /* 0x000f62000c1e1b00 */
[----:B--2---:R-:W-:-:S03]  /*0280*/  DADD R24, R24, R12 ;  /* 0x0000000018187229 */ /* 0x004fc6000000000c */
[----:B------:R-:W2:Y:S05]  /*0290*/  LDG.E.64 R12, desc[UR12][R2.64+0x8] ;  /* 0x0000080c020c7981 */ /* 0x000eaa000c1e1b00 */
[----:B---3--:R-:W-:Y:S01]  /*02a0*/  DADD R24, R24, R14 ;  /* 0x0000000018187229 */ /* 0x008fe2000000000e */
[----:B------:R-:W3:Y:S07]  /*02b0*/  LDG.E.64 R14, desc[UR12][R2.64+0x10] ;  /* 0x0000100c020e7981 */ /* 0x000eee000c1e1b00 */
[----:B----4-:R-:W-:Y:S01]  /*02c0*/  DADD R24, R24, R16 ;  /* 0x0000000018187229 */ /* 0x010fe20000000010 */
[----:B------:R-:W4:Y:S07]  /*02d0*/  LDG.E.64 R16, desc[UR12][R2.64+0x18] ;  /* 0x0000180c02107981 */ /* 0x000f2e000c1e1b00 */
[----:B-----5:R-:W-:Y:S01]  /*02e0*/  DADD R24, R24, R22 ;  /* 0x0000000018187229 */ /* 0x020fe20000000016 */
[----:B------:R-:W5:Y:S07]  /*02f0*/  LDG.E.64 R22, desc[UR12][R2.64+0x20] ;  /* 0x0000200c02167981 */ /* 0x000f6e000c1e1b00 */
[----:B------:R-:W-:Y:S01]  /*0300*/  DADD R24, R24, R18 ;  /* 0x0000000018187229 */ /* 0x000fe20000000012 */
[----:B------:R-:W5:Y:S07]  /*0310*/  LDG.E.64 R18, desc[UR12][R2.64+0x28] ;  /* 0x0000280c02127981 */ /* 0x000f6e000c1e1b00 */
[----:B------:R-:W-:Y:S01]  /*0320*/  DADD R24, R24, R4 ;  /* 0x0000000018187229 */ /* 0x000fe20000000004 */
[----:B------:R-:W5:Y:S07]  /*0330*/  LDG.E.64 R4, desc[UR12][R2.64+0x30] ;  /* 0x0000300c02047981 */ /* 0x000f6e000c1e1b00 */
[----:B------:R-:W-:-:S08]  /*0340*/  DADD R6, R24, R6 ;  /* 0x0000000018067229 */ /* 0x000fd00000000006 */
[----:B------:R-:W-:-:S08]  /*0350*/  DADD R6, R6, R8 ;  /* 0x0000000006067229 */ /* 0x000fd00000000008 */
[----:B------:R-:W-:Y:S01]  /*0360*/  DADD R6, R6, R10 ;  /* 0x0000000006067229 */ /* 0x000fe2000000000a */
[----:B------:R-:W-:-:S04]  /*0370*/  UIADD3 UR8, UPT, UPT, UR8, 0x10, URZ ;  /* 0x0000001008087890 */ /* 0x000fc8000fffe0ff */
[----:B------:R-:W-:Y:S01]  /*0380*/  UISETP.NE.AND UP1, UPT, UR8, URZ, UPT ;  /* 0x000000ff0800728c */ /* 0x000fe2000bf25270 */
[----:B------:R-:W-:Y:S02]  /*0390*/  VIADD R20, R20, 0x10 ;  /* 0x0000001014147836 */ /* 0x000fe40000000000 */
[----:B--2---:R-:W-:-:S08]  /*03a0*/  DADD R6, R6, R12 ;  /* 0x0000000006067229 */ /* 0x004fd0000000000c */
[----:B---3--:R-:W-:-:S08]  /*03b0*/  DADD R6, R6, R14 ;  /* 0x0000000006067229 */ /* 0x008fd0000000000e */
[----:B----4-:R-:W-:-:S08]  /*03c0*/  DADD R6, R6, R16 ;  /* 0x0000000006067229 */ /* 0x010fd00000000010 */
[----:B-----5:R-:W-:-:S08]  /*03d0*/  DADD R6, R6, R22 ;  /* 0x0000000006067229 */ /* 0x020fd00000000016 */
[----:B------:R-:W-:-:S08]  /*03e0*/  DADD R6, R6, R18 ;  /* 0x0000000006067229 */ /* 0x000fd00000000012 */
[----:B------:R-:W-:-:S08]  /*03f0*/  DADD R4, R6, R4 ;  /* 0x0000000006047229 */ /* 0x000fd00000000004 */
[----:B------:R-:W-:Y:S01]  /*0400*/  DADD R12, R4, R26 ;  /* 0x00000000040c7229 */ /* 0x000fe2000000001a */
[----:B------:R-:W-:Y:S10]  /*0410*/  BRA.U UP1, `(.L_x_74) ;  /* 0xfffffffd01647547 */ /* 0x000ff4000b83ffff */
.L_x_73:
[----:B------:R-:W-:Y:S05]  /*0420*/  BRA.U !UP0, `(.L_x_72) ;  /* 0x0000000108d07547 */ /* 0x000fea000b800000 */
[----:B------:R-:W-:Y:S02]  /*0430*/  UISETP.GE.U32.AND UP0, UPT, UR10, 0x8, UPT ;  /* 0x000000080a00788c */ /* 0x000fe4000bf06070 */
[----:B------:R-:W-:-:S04]  /*0440*/  ULOP3.LUT UR6, UR7, 0x7, URZ, 0xc0, !UPT ;  /* 0x0000000707067892 */ /* 0x000fc8000f8ec0ff */
[----:B------:R-:W-:-:S03]  /*0450*/  UISETP.NE.AND UP1, UPT, UR6, URZ, UPT ;  /* 0x000000ff0600728c */ /* 0x000fc6000bf25270 */
[----:B------:R-:W-:Y:S08]  /*0460*/  BRA.U !UP0, `(.L_x_75) ;  /* 0x0000000108507547 */ /* 0x000ff0000b800000 */
[----:B------:R-:W0:Y:S01]  /*0470*/  LDC.64 R14, c[0x0][0x390] ;  /* 0x0000e400ff0e7b82 */ /* 0x000e220000000a00 */
[----:B------:R-:W-:-:S05]  /*0480*/  IADD3 R3, PT, PT, R21, UR4, RZ ;  /* 0x0000000415037c10 */ /* 0x000fca000fffe0ff */
[----:B0-----:R-:W-:-:S05]  /*0490*/  IMAD.WIDE R14, R3, 0x8, R14 ;  /* 0x00000008030e7825 */ /* 0x001fca00078e020e */
[----:B------:R-:W2:Y:S04]  /*04a0*/  LDG.E.64 R16, desc[UR12][R14.64] ;  /* 0x0000000c0e107981 */ /* 0x000ea8000c1e1b00 */
[----:B------:R-:W3:Y:S04]  /*04b0*/  LDG.E.64 R18, desc[UR12][R14.64+0x8] ;  /* 0x0000080c0e127981 */ /* 0x000ee8000c1e1b00 */
[----:B------:R-:W4:Y:S04]  /*04c0*/  LDG.E.64 R22, desc[UR12][R14.64+0x10] ;  /* 0x0000100c0e167981 */ /* 0x000f28000c1e1b00 */
[----:B------:R-:W5:Y:S04]  /*04d0*/  LDG.E.64 R8, desc[UR12][R14.64+0x18] ;  /* 0x0000180c0e087981 */ /* 0x000f68000c1e1b00 */
[----:B------:R-:W5:Y:S04]  /*04e0*/  LDG.E.64 R6, desc[UR12][R14.64+0x20] ;  /* 0x0000200c0e067981 */ /* 0x000f68000c1e1b00 */
[----:B------:R-:W5:Y:S04]  /*04f0*/  LDG.E.64 R4, desc[UR12][R14.64+0x28] ;  /* 0x0000280c0e047981 */ /* 0x000f68000c1e1b00 */
[----:B------:R-:W5:Y:S04]  /*0500*/  LDG.E.64 R2, desc[UR12][R14.64+0x30] ;  /* 0x0000300c0e027981 */ /* 0x000f68000c1e1b00 */
[----:B------:R-:W5:Y:S01]  /*0510*/  LDG.E.64 R10, desc[UR12][R14.64+0x38] ;  /* 0x0000380c0e0a7981 */ /* 0x000f62000c1e1b00 */
[----:B------:R-:W-:Y:S01]  /*0520*/  UIADD3 UR4, UPT, UPT, UR4, 0x8, URZ ;  /* 0x0000000804047890 */ /* 0x000fe2000fffe0ff */
[----:B--2---:R-:W-:-:S08]  /*0530*/  DADD R16, R12, R16 ;  /* 0x000000000c107229 */ /* 0x004fd00000000010 */
[----:B---3--:R-:W-:-:S08]  /*0540*/  DADD R16, R16, R18 ;  /* 0x0000000010107229 */ /* 0x008fd00000000012 */
[----:B----4-:R-:W-:-:S08]  /*0550*/  DADD R16, R16, R22 ;  /* 0x0000000010107229 */ /* 0x010fd00000000016 */
[----:B-----5:R-:W-:-:S08]  /*0560*/  DADD R8, R16, R8 ;  /* 0x0000000010087229 */ /* 0x020fd00000000008 */
[----:B------:R-:W-:-:S08]  /*0570*/  DADD R6, R8, R6 ;  /* 0x0000000008067229 */ /* 0x000fd00000000006 */
[----:B------:R-:W-:-:S08]  /*0580*/  DADD R4, R6, R4 ;  /* 0x0000000006047229 */ /* 0x000fd00000000004 */
[----:B------:R-:W-:-:S08]  /*0590*/  DADD R2, R4, R2 ;  /* 0x0000000004027229 */ /* 0x000fd00000000002 */
[----:B------:R-:W-:-:S11]  /*05a0*/  DADD R12, R2, R10 ;  /* 0x00000000020c7229 */ /* 0x000fd6000000000a */
.L_x_75:
[----:B------:R-:W-:Y:S05]  /*05b0*/  BRA.U !UP1, `(.L_x_72) ;  /* 0x00000001096c7547 */ /* 0x000fea000b800000 */
[----:B------:R-:W-:Y:S02]  /*05c0*/  UISETP.GE.U32.AND UP0, UPT, UR6, 0x4, UPT ;  /* 0x000000040600788c */ /* 0x000fe4000bf06070 */
[----:B------:R-:W-:-:S04]  /*05d0*/  ULOP3.LUT UR5, UR7, 0x3, URZ, 0xc0, !UPT ;  /* 0x0000000307057892 */ /* 0x000fc8000f8ec0ff */
[----:B------:R-:W-:-:S03]  /*05e0*/  UISETP.NE.AND UP1, UPT, UR5, URZ, UPT ;  /* 0x000000ff0500728c */ /* 0x000fc6000bf25270 */
[----:B------:R-:W-:Y:S08]  /*05f0*/  BRA.U !UP0, `(.L_x_76) ;  /* 0x0000000108307547 */ /* 0x000ff0000b800000 */
[----:B------:R-:W0:Y:S01]  /*0600*/  LDC.64 R2, c[0x0][0x390] ;  /* 0x0000e400ff027b82 */ /* 0x000e220000000a00 */
[----:B------:R-:W-:-:S04]  /*0610*/  VIADD R5, R21, UR4 ;  /* 0x0000000415057c36 */ /* 0x000fc80008000000 */
[----:B0-----:R-:W-:-:S05]  /*0620*/  IMAD.WIDE R2, R5, 0x8, R2 ;  /* 0x0000000805027825 */ /* 0x001fca00078e0202 */
[----:B------:R-:W2:Y:S04]  /*0630*/  LDG.E.64 R4, desc[UR12][R2.64] ;  /* 0x0000000c02047981 */ /* 0x000ea8000c1e1b00 */
[----:B------:R-:W3:Y:S04]  /*0640*/  LDG.E.64 R6, desc[UR12][R2.64+0x8] ;  /* 0x0000080c02067981 */ /* 0x000ee8000c1e1b00 */
[----:B------:R-:W4:Y:S04]  /*0650*/  LDG.E.64 R8, desc[UR12][R2.64+0x10] ;  /* 0x0000100c02087981 */ /* 0x000f28000c1e1b00 */
[----:B------:R-:W5:Y:S01]  /*0660*/  LDG.E.64 R10, desc[UR12][R2.64+0x18] ;  /* 0x0000180c020a7981 */ /* 0x000f62000c1e1b00 */
[----:B------:R-:W-:Y:S01]  /*0670*/  UIADD3 UR4, UPT, UPT, UR4, 0x4, URZ ;  /* 0x0000000404047890 */ /* 0x000fe2000fffe0ff */
[----:B--2---:R-:W-:-:S08]  /*0680*/  DADD R4, R12, R4 ;  /* 0x000000000c047229 */ /* 0x004fd00000000004 */
[----:B---3--:R-:W-:-:S08]  /*0690*/  DADD R4, R4, R6 ;  /* 0x0000000004047229 */ /* 0x008fd00000000006 */
[----:B----4-:R-:W-:-:S08]  /*06a0*/  DADD R4, R4, R8 ;  /* 0x0000000004047229 */ /* 0x010fd00000000008 */
[----:B-----5:R-:W-:-:S11]  /*06b0*/  DADD R12, R4, R10 ;  /* 0x00000000040c7229 */ /* 0x020fd6000000000a */
.L_x_76:
[----:B------:R-:W-:Y:S05]  /*06c0*/  BRA.U !UP1, `(.L_x_72) ;  /* 0x0000000109287547 */ /* 0x000fea000b800000 */
[----:B------:R-:W0:Y:S01]  /*06d0*/  LDC.64 R4, c[0x0][0x390] ;  /* 0x0000e400ff047b82 */ /* 0x000e220000000a00 */
[----:B------:R-:W-:Y:S01]  /*06e0*/  IADD3 R21, PT, PT, R21, UR4, RZ ;  /* 0x0000000415157c10 */ /* 0x000fe2000fffe0ff */
[----:B------:R-:W-:-:S12]  /*06f0*/  UIADD3 UR5, UPT, UPT, -UR5, URZ, URZ ;  /* 0x000000ff05057290 */ /* 0x000fd8000fffe1ff */
.L_x_77:
[----:B0-----:R-:W-:-:S06]  /*0700*/  IMAD.WIDE R2, R21, 0x8, R4 ;  /* 0x0000000815027825 */ /* 0x001fcc00078e0204 */
[----:B------:R-:W2:Y:S01]  /*0710*/  LDG.E.64 R2, desc[UR12][R2.64] ;  /* 0x0000000c02027981 */ /* 0x000ea2000c1e1b00 */
[----:B------:R-:W-:Y:S01]  /*0720*/  UIADD3 UR5, UPT, UPT, UR5, 0x1, URZ ;  /* 0x0000000105057890 */ /* 0x000fe2000fffe0ff */
[----:B------:R-:W-:-:S03]  /*0730*/  IADD3 R21, PT, PT, R21, 0x1, RZ ;  /* 0x0000000115157810 */ /* 0x000fc60007ffe0ff */
[----:B------:R-:W-:Y:S01]  /*0740*/  UISETP.NE.AND UP0, UPT, UR5, URZ, UPT ;  /* 0x000000ff0500728c */ /* 0x000fe2000bf05270 */
[----:B--2---:R-:W-:-:S08]  /*0750*/  DADD R12, R2, R12 ;  /* 0x00000000020c7229 */ /* 0x004fd0000000000c */
[----:B------:R-:W-:Y:S05]  /*0760*/  BRA.U UP0, `(.L_x_77) ;  /* 0xfffffffd00e47547 */ /* 0x000fea000b83ffff */
.L_x_72:
[----:B------:R-:W0:Y:S08]  /*0770*/  LDC.64 R2, c[0x0][0x388] ;  /* 0x0000e200ff027b82 */ /* 0x000e300000000a00 */
[----:B------:R-:W1:Y:S01]  /*0780*/  LDC.64 R4, c[0x0][0x398] ;  /* 0x0000e600ff047b82 */ /* 0x000e620000000a00 */
[----:B0-----:R-:W-:-:S06]  /*0790*/  IMAD.WIDE R2, R0, 0x8, R2 ;  /* 0x0000000800027825 */ /* 0x001fcc00078e0202 */
[----:B------:R-:W2:Y:S01]  /*07a0*/  LDG.E.64 R2, desc[UR12][R2.64] ;  /* 0x0000000c02027981 */ /* 0x000ea2000c1e1b00 */
[----:B-1----:R-:W-:Y:S01]  /*07b0*/  IMAD.WIDE R4, R0, 0x8, R4 ;  /* 0x0000000800047825 */ /* 0x002fe200078e0204 */
[----:B--2---:R-:W-:-:S07]  /*07c0*/  DADD R12, R2, R12 ;  /* 0x00000000020c7229 */ /* 0x004fce000000000c */
[----:B------:R-:W-:Y:S01]  /*07d0*/  STG.E.64 desc[UR12][R4.64], R12 ;  /* 0x0000000c04007986 */ /* 0x000fe2000c101b0c */
[----:B------:R-:W-:Y:S05]  /*07e0*/  EXIT ;  /* 0x000000000000794d */ /* 0x000fea0003800000 */
.L_x_78:
        /* <DEDUP_REMOVED lines=9> */
.L_x_91:


//--------------------- .nv.shared.reserved.0     --------------------------
	.section	.nv.shared.reserved.0,"aw",@nobits
	.weak		__nv_reservedSMEM_offset_0_alias
	.size		__nv_reservedSMEM_offset_0_alias, 0, 64
	.other		__nv_reservedSMEM_offset_0_alias,@"STO_CUDA_RESERVED_SHARED STV_DEFAULT"
__nv_reservedSMEM_offset_0_alias:
	.zero		0
	.zero		64


//--------------------- .nv.constant0._Z13dataNormalizeiiPdS_S_ --------------------------
	.section	.nv.constant0._Z13dataNormalizeiiPdS_S_,"a",@progbits
	.sectionflags	@""
	.align	4
.nv.constant0._Z13dataNormalizeiiPdS_S_:
	.zero		928


//--------------------- .nv.constant0._Z17updateLayerBiasesiddPdS_S_ --------------------------
	.section	.nv.constant0._Z17updateLayerBiasesiddPdS_S_,"a",@progbits
	.sectionflags	@""
	.align	4
.nv.constant0._Z17updateLayerBiasesiddPdS_S_:
	.zero		944


//--------------------- .nv.constant0._Z18updateLayerWeightsiiddPdS_S_S_ --------------------------
	.section	.nv.constant0._Z18updateLayerWeightsiiddPdS_S_S_,"a",@progbits
	.sectionflags	@""
	.align	4
.nv.constant0._Z18updateLayerWeightsiiddPdS_S_S_:
	.zero		952


//--------------------- .nv.constant0._Z14hiddenGradientiiiPdS_S_ --------------------------
	.section	.nv.constant0._Z14hiddenGradientiiiPdS_S_,"a",@progbits
	.sectionflags	@""
	.align	4
.nv.constant0._Z14hiddenGradientiiiPdS_S_:
	.zero		936


//--------------------- .nv.constant0._Z13reluDerivCUDAiPdS_ --------------------------
	.section	.nv.constant0._Z13reluDerivCUDAiPdS_,"a",@progbits
	.sectionflags	@""
	.align	4
.nv.constant0._Z13reluDerivCUDAiPdS_:
	.zero		920


//--------------------- .nv.constant0._Z8reluCUDAPdS_i --------------------------
	.section	.nv.constant0._Z8reluCUDAPdS_i,"a",@progbits
	.sectionflags	@""
	.align	4
.nv.constant0._Z8reluCUDAPdS_i:
	.zero		916


//--------------------- .nv.constant0._Z16softmaxDerivCUDAiPdS_S_ --------------------------
	.section	.nv.constant0._Z16softmaxDerivCUDAiPdS_S_,"a",@progbits
	.sectionflags	@""
	.align	4
.nv.constant0._Z16softmaxDerivCUDAiPdS_S_:
	.zero		928


//--------------------- .nv.constant0._Z11softmaxCUDAidPdS_ --------------------------
	.section	.nv.constant0._Z11softmaxCUDAidPdS_,"a",@progbits
	.sectionflags	@""
	.align	4
.nv.constant0._Z11softmaxCUDAidPdS_:
	.zero		928


//--------------------- .nv.constant0._Z20layerWeightedSumCUDAiiPdS_S_ --------------------------
	.section	.nv.constant0._Z20layerWeightedSumCUDAiiPdS_S_,"a",@progbits
	.sectionflags	@""
	.align	4
.nv.constant0._Z20layerWeightedSumCUDAiiPdS_S_:
	.zero		928


//--------------------- .nv.constant0._Z9neuronSumiiPdS_S_ --------------------------
	.section	.nv.constant0._Z9neuronSumiiPdS_S_,"a",@progbits
	.sectionflags	@""
	.align	4
.nv.constant0._Z9neuronSumiiPdS_S_:
	.zero		928


//--------------------- SYMBOLS --------------------------

	.type		.nv.reservedSmem.offset0,@object
	.size		.nv.reservedSmem.offset0,0x4
